	.target	sm_90a

	.elftype	@"ET_EXEC"


//--------------------- .note.nv.tkinfo           --------------------------
	.section	.note.nv.tkinfo,"",@"SHT_NOTE"
	.sectionflags	@"SHF_NOTE_NV_TKINFO"
	.tkinfo
        /*0018*/ 	.word	0x00000002
        /*0030*/ 	.string	""
        /*0030*/ 	.string	"ptxas"
        /*0030*/ 	.string	"Cuda compilation tools, release 13.0, V13.0.88"
        /*0030*/ 	.string	"Build cuda_13.0.r13.0/compiler.36424714_0"
        /*0030*/ 	.string	"-arch sm_90a -m 64 "



//--------------------- .note.nv.cuinfo           --------------------------
	.section	.note.nv.cuinfo,"",@"SHT_NOTE"
	.sectionflags	@"SHF_NOTE_NV_CUINFO"
        /*0018*/ 	.short	0x0002
        /*001a*/ 	.short	0x005a
        /*001c*/ 	.short	0x0082
	.zero		2


//--------------------- .nv.info                  --------------------------
	.section	.nv.info,"",@"SHT_CUDA_INFO"
	.align	4


	//----- nvinfo : EIATTR_REGCOUNT
	.align		4
        /*0000*/ 	.byte	0x04, 0x2f
        /*0002*/ 	.short	(.L_12 - .L_11)
	.align		4
.L_11:
        /*0004*/ 	.word	index@(_ZN7cutlass13device_kernelIN5flash19enable_sm80_to_sm89INS1_16FlashAttnFwdSm80INS1_25CollectiveMainloopFwdSm80ILi4ELi1ELb0EN4cute5tupleIJNS5_1CILi128EEENS7_ILi64EEENS7_ILi96EEEEEELi96ENS_6half_tEfNS_4arch4Sm80ELb1ELb0ELb1ELb1ELb0ELb1ELb1ELb0EEENS1_21CollectiveEpilogueFwdINS6_IJS8_SA_S9_EEENS6_IJNS7_ILi1EEESI_SI_EEESC_SE_Li128ELb1ELb1ELb0ELb0EEENS1_19SingleTileSchedulerILb1ELb0ELb1ELi128EEEEEEEEEvNT_6ParamsE)
        /*0008*/ 	.word	0x00000004


	//----- nvinfo : EIATTR_FRAME_SIZE
	.align		4
.L_12:
        /*000c*/ 	.byte	0x04, 0x11
        /*000e*/ 	.short	(.L_14 - .L_13)
	.align		4
.L_13:
        /*0010*/ 	.word	index@(_ZN7cutlass13device_kernelIN5flash19enable_sm80_to_sm89INS1_16FlashAttnFwdSm80INS1_25CollectiveMainloopFwdSm80ILi4ELi1ELb0EN4cute5tupleIJNS5_1CILi128EEENS7_ILi64EEENS7_ILi96EEEEEELi96ENS_6half_tEfNS_4arch4Sm80ELb1ELb0ELb1ELb1ELb0ELb1ELb1ELb0EEENS1_21CollectiveEpilogueFwdINS6_IJS8_SA_S9_EEENS6_IJNS7_ILi1EEESI_SI_EEESC_SE_Li128ELb1ELb1ELb0ELb0EEENS1_19SingleTileSchedulerILb1ELb0ELb1ELi128EEEEEEEEEvNT_6ParamsE)
        /*0014*/ 	.word	0x00000000


	//----- nvinfo : EIATTR_REGCOUNT
	.align		4
.L_14:
        /*0018*/ 	.byte	0x04, 0x2f
        /*001a*/ 	.short	(.L_16 - .L_15)
	.align		4
.L_15:
        /*001c*/ 	.word	index@(_ZN7cutlass13device_kernelIN5flash19enable_sm80_to_sm89INS1_16FlashAttnFwdSm80INS1_25CollectiveMainloopFwdSm80ILi4ELi1ELb0EN4cute5tupleIJNS5_1CILi128EEENS7_ILi64EEENS7_ILi96EEEEEELi96ENS_6half_tEfNS_4arch4Sm80ELb1ELb0ELb1ELb1ELb0ELb0ELb1ELb0EEENS1_21CollectiveEpilogueFwdINS6_IJS8_SA_S9_EEENS6_IJNS7_ILi1EEESI_SI_EEESC_SE_Li128ELb1ELb1ELb0ELb0EEENS1_19SingleTileSchedulerILb1ELb0ELb1ELi128EEEEEEEEEvNT_6ParamsE)
        /*0020*/ 	.word	0x00000004


	//----- nvinfo : EIATTR_FRAME_SIZE
	.align		4
.L_16:
        /*0024*/ 	.byte	0x04, 0x11
        /*0026*/ 	.short	(.L_18 - .L_17)
	.align		4
.L_17:
        /*0028*/ 	.word	index@(_ZN7cutlass13device_kernelIN5flash19enable_sm80_to_sm89INS1_16FlashAttnFwdSm80INS1_25CollectiveMainloopFwdSm80ILi4ELi1ELb0EN4cute5tupleIJNS5_1CILi128EEENS7_ILi64EEENS7_ILi96EEEEEELi96ENS_6half_tEfNS_4arch4Sm80ELb1ELb0ELb1ELb1ELb0ELb0ELb1ELb0EEENS1_21CollectiveEpilogueFwdINS6_IJS8_SA_S9_EEENS6_IJNS7_ILi1EEESI_SI_EEESC_SE_Li128ELb1ELb1ELb0ELb0EEENS1_19SingleTileSchedulerILb1ELb0ELb1ELi128EEEEEEEEEvNT_6ParamsE)
        /*002c*/ 	.word	0x00000000


	//----- nvinfo : EIATTR_REGCOUNT
	.align		4
.L_18:
        /*0030*/ 	.byte	0x04, 0x2f
        /*0032*/ 	.short	(.L_20 - .L_19)
	.align		4
.L_19:
        /*0034*/ 	.word	index@(_ZN7cutlass13device_kernelIN5flash19enable_sm80_to_sm89INS1_16FlashAttnFwdSm80INS1_25CollectiveMainloopFwdSm80ILi4ELi1ELb0EN4cute5tupleIJNS5_1CILi128EEENS7_ILi64EEENS7_ILi96EEEEEELi96ENS_6half_tEfNS_4arch4Sm80ELb1ELb0ELb1ELb0ELb0ELb0ELb1ELb0EEENS1_21CollectiveEpilogueFwdINS6_IJS8_SA_S9_EEENS6_IJNS7_ILi1EEESI_SI_EEESC_SE_Li128ELb0ELb1ELb0ELb0EEENS1_30DynamicPersistentTileSchedulerILi128ELi128ELb0ELb1ELb0EEEEEEEEEvNT_6ParamsE)
        /*0038*/ 	.word	0x00000004


	//----- nvinfo : EIATTR_FRAME_SIZE
	.align		4
.L_20:
        /*003c*/ 	.byte	0x04, 0x11
        /*003e*/ 	.short	(.L_22 - .L_21)
	.align		4
.L_21:
        /*0040*/ 	.word	index@(_ZN7cutlass13device_kernelIN5flash19enable_sm80_to_sm89INS1_16FlashAttnFwdSm80INS1_25CollectiveMainloopFwdSm80ILi4ELi1ELb0EN4cute5tupleIJNS5_1CILi128EEENS7_ILi64EEENS7_ILi96EEEEEELi96ENS_6half_tEfNS_4arch4Sm80ELb1ELb0ELb1ELb0ELb0ELb0ELb1ELb0EEENS1_21CollectiveEpilogueFwdINS6_IJS8_SA_S9_EEENS6_IJNS7_ILi1EEESI_SI_EEESC_SE_Li128ELb0ELb1ELb0ELb0EEENS1_30DynamicPersistentTileSchedulerILi128ELi128ELb0ELb1ELb0EEEEEEEEEvNT_6ParamsE)
        /*0044*/ 	.word	0x00000000


	//----- nvinfo : EIATTR_REGCOUNT
	.align		4
.L_22:
        /*0048*/ 	.byte	0x04, 0x2f
        /*004a*/ 	.short	(.L_24 - .L_23)
	.align		4
.L_23:
        /*004c*/ 	.word	index@(_ZN7cutlass13device_kernelIN5flash19enable_sm80_to_sm89INS1_16FlashAttnFwdSm80INS1_25CollectiveMainloopFwdSm80ILi4ELi1ELb0EN4cute5tupleIJNS5_1CILi128EEENS7_ILi48EEENS7_ILi96EEEEEELi96ENS_6half_tEfNS_4arch4Sm80ELb0ELb1ELb1ELb1ELb0ELb1ELb1ELb0EEENS1_21CollectiveEpilogueFwdINS6_IJS8_SA_S9_EEENS6_IJNS7_ILi1EEESI_SI_EEESC_SE_Li128ELb1ELb1ELb0ELb0EEENS1_19SingleTileSchedulerILb1ELb0ELb1ELi128EEEEEEEEEvNT_6ParamsE)
        /*0050*/ 	.word	0x00000004


	//----- nvinfo : EIATTR_FRAME_SIZE
	.align		4
.L_24:
        /*0054*/ 	.byte	0x04, 0x11
        /*0056*/ 	.short	(.L_26 - .L_25)
	.align		4
.L_25:
        /*0058*/ 	.word	index@(_ZN7cutlass13device_kernelIN5flash19enable_sm80_to_sm89INS1_16FlashAttnFwdSm80INS1_25CollectiveMainloopFwdSm80ILi4ELi1ELb0EN4cute5tupleIJNS5_1CILi128EEENS7_ILi48EEENS7_ILi96EEEEEELi96ENS_6half_tEfNS_4arch4Sm80ELb0ELb1ELb1ELb1ELb0ELb1ELb1ELb0EEENS1_21CollectiveEpilogueFwdINS6_IJS8_SA_S9_EEENS6_IJNS7_ILi1EEESI_SI_EEESC_SE_Li128ELb1ELb1ELb0ELb0EEENS1_19SingleTileSchedulerILb1ELb0ELb1ELi128EEEEEEEEEvNT_6ParamsE)
        /*005c*/ 	.word	0x00000000


	//----- nvinfo : EIATTR_REGCOUNT
	.align		4
.L_26:
        /*0060*/ 	.byte	0x04, 0x2f
        /*0062*/ 	.short	(.L_28 - .L_27)
	.align		4
.L_27:
        /*0064*/ 	.word	index@(_ZN7cutlass13device_kernelIN5flash19enable_sm80_to_sm89INS1_16FlashAttnFwdSm80INS1_25CollectiveMainloopFwdSm80ILi4ELi1ELb0EN4cute5tupleIJNS5_1CILi128EEENS7_ILi48EEENS7_ILi96EEEEEELi96ENS_6half_tEfNS_4arch4Sm80ELb0ELb1ELb1ELb1ELb0ELb0ELb1ELb0EEENS1_21CollectiveEpilogueFwdINS6_IJS8_SA_S9_EEENS6_IJNS7_ILi1EEESI_SI_EEESC_SE_Li128ELb1ELb1ELb0ELb0EEENS1_19SingleTileSchedulerILb1ELb0ELb1ELi128EEEEEEEEEvNT_6ParamsE)
        /*0068*/ 	.word	0x00000004


	//----- nvinfo : EIATTR_FRAME_SIZE
	.align		4
.L_28:
        /*006c*/ 	.byte	0x04, 0x11
        /*006e*/ 	.short	(.L_30 - .L_29)
	.align		4
.L_29:
        /*0070*/ 	.word	index@(_ZN7cutlass13device_kernelIN5flash19enable_sm80_to_sm89INS1_16FlashAttnFwdSm80INS1_25CollectiveMainloopFwdSm80ILi4ELi1ELb0EN4cute5tupleIJNS5_1CILi128EEENS7_ILi48EEENS7_ILi96EEEEEELi96ENS_6half_tEfNS_4arch4Sm80ELb0ELb1ELb1ELb1ELb0ELb0ELb1ELb0EEENS1_21CollectiveEpilogueFwdINS6_IJS8_SA_S9_EEENS6_IJNS7_ILi1EEESI_SI_EEESC_SE_Li128ELb1ELb1ELb0ELb0EEENS1_19SingleTileSchedulerILb1ELb0ELb1ELi128EEEEEEEEEvNT_6ParamsE)
        /*0074*/ 	.word	0x00000000


	//----- nvinfo : EIATTR_REGCOUNT
	.align		4
.L_30:
        /*0078*/ 	.byte	0x04, 0x2f
        /*007a*/ 	.short	(.L_32 - .L_31)
	.align		4
.L_31:
        /*007c*/ 	.word	index@(_ZN7cutlass13device_kernelIN5flash19enable_sm80_to_sm89INS1_16FlashAttnFwdSm80INS1_25CollectiveMainloopFwdSm80ILi4ELi1ELb0EN4cute5tupleIJNS5_1CILi128EEENS7_ILi48EEENS7_ILi96EEEEEELi96ENS_6half_tEfNS_4arch4Sm80ELb0ELb1ELb1ELb0ELb0ELb0ELb1ELb0EEENS1_21CollectiveEpilogueFwdINS6_IJS8_SA_S9_EEENS6_IJNS7_ILi1EEESI_SI_EEESC_SE_Li128ELb0ELb1ELb0ELb0EEENS1_19SingleTileSchedulerILb0ELb0ELb1ELi128EEEEEEEEEvNT_6ParamsE)
        /*0080*/ 	.word	0x00000004


	//----- nvinfo : EIATTR_FRAME_SIZE
	.align		4
.L_32:
        /*0084*/ 	.byte	0x04, 0x11
        /*0086*/ 	.short	(.L_34 - .L_33)
	.align		4
.L_33:
        /*0088*/ 	.word	index@(_ZN7cutlass13device_kernelIN5flash19enable_sm80_to_sm89INS1_16FlashAttnFwdSm80INS1_25CollectiveMainloopFwdSm80ILi4ELi1ELb0EN4cute5tupleIJNS5_1CILi128EEENS7_ILi48EEENS7_ILi96EEEEEELi96ENS_6half_tEfNS_4arch4Sm80ELb0ELb1ELb1ELb0ELb0ELb0ELb1ELb0EEENS1_21CollectiveEpilogueFwdINS6_IJS8_SA_S9_EEENS6_IJNS7_ILi1EEESI_SI_EEESC_SE_Li128ELb0ELb1ELb0ELb0EEENS1_19SingleTileSchedulerILb0ELb0ELb1ELi128EEEEEEEEEvNT_6ParamsE)
        /*008c*/ 	.word	0x00000000


	//----- nvinfo : EIATTR_REGCOUNT
	.align		4
.L_34:
        /*0090*/ 	.byte	0x04, 0x2f
        /*0092*/ 	.short	(.L_36 - .L_35)
	.align		4
.L_35:
        /*0094*/ 	.word	index@(_ZN7cutlass13device_kernelIN5flash19enable_sm80_to_sm89INS1_16FlashAttnFwdSm80INS1_25CollectiveMainloopFwdSm80ILi4ELi1ELb0EN4cute5tupleIJNS5_1CILi128EEENS7_ILi64EEENS7_ILi96EEEEEELi96ENS_6half_tEfNS_4arch4Sm80ELb0ELb0ELb1ELb1ELb0ELb1ELb1ELb0EEENS1_21CollectiveEpilogueFwdINS6_IJS8_SA_S9_EEENS6_IJNS7_ILi1EEESI_SI_EEESC_SE_Li128ELb1ELb1ELb0ELb0EEENS1_19SingleTileSchedulerILb1ELb0ELb1ELi128EEEEEEEEEvNT_6ParamsE)
        /*0098*/ 	.word	0x00000004


	//----- nvinfo : EIATTR_FRAME_SIZE
	.align		4
.L_36:
        /*009c*/ 	.byte	0x04, 0x11
        /*009e*/ 	.short	(.L_38 - .L_37)
	.align		4
.L_37:
        /*00a0*/ 	.word	index@(_ZN7cutlass13device_kernelIN5flash19enable_sm80_to_sm89INS1_16FlashAttnFwdSm80INS1_25CollectiveMainloopFwdSm80ILi4ELi1ELb0EN4cute5tupleIJNS5_1CILi128EEENS7_ILi64EEENS7_ILi96EEEEEELi96ENS_6half_tEfNS_4arch4Sm80ELb0ELb0ELb1ELb1ELb0ELb1ELb1ELb0EEENS1_21CollectiveEpilogueFwdINS6_IJS8_SA_S9_EEENS6_IJNS7_ILi1EEESI_SI_EEESC_SE_Li128ELb1ELb1ELb0ELb0EEENS1_19SingleTileSchedulerILb1ELb0ELb1ELi128EEEEEEEEEvNT_6ParamsE)
        /*00a4*/ 	.word	0x00000000


	//----- nvinfo : EIATTR_REGCOUNT
	.align		4
.L_38:
        /*00a8*/ 	.byte	0x04, 0x2f
        /*00aa*/ 	.short	(.L_40 - .L_39)
	.align		4
.L_39:
        /*00ac*/ 	.word	index@(_ZN7cutlass13device_kernelIN5flash19enable_sm80_to_sm89INS1_16FlashAttnFwdSm80INS1_25CollectiveMainloopFwdSm80ILi4ELi1ELb0EN4cute5tupleIJNS5_1CILi128EEENS7_ILi64EEENS7_ILi96EEEEEELi96ENS_6half_tEfNS_4arch4Sm80ELb0ELb0ELb1ELb1ELb0ELb0ELb1ELb0EEENS1_21CollectiveEpilogueFwdINS6_IJS8_SA_S9_EEENS6_IJNS7_ILi1EEESI_SI_EEESC_SE_Li128ELb1ELb1ELb0ELb0EEENS1_19SingleTileSchedulerILb1ELb0ELb1ELi128EEEEEEEEEvNT_6ParamsE)
        /*00b0*/ 	.word	0x00000004


	//----- nvinfo : EIATTR_FRAME_SIZE
	.align		4
.L_40:
        /*00b4*/ 	.byte	0x04, 0x11
        /*00b6*/ 	.short	(.L_42 - .L_41)
	.align		4
.L_41:
        /*00b8*/ 	.word	index@(_ZN7cutlass13device_kernelIN5flash19enable_sm80_to_sm89INS1_16FlashAttnFwdSm80INS1_25CollectiveMainloopFwdSm80ILi4ELi1ELb0EN4cute5tupleIJNS5_1CILi128EEENS7_ILi64EEENS7_ILi96EEEEEELi96ENS_6half_tEfNS_4arch4Sm80ELb0ELb0ELb1ELb1ELb0ELb0ELb1ELb0EEENS1_21CollectiveEpilogueFwdINS6_IJS8_SA_S9_EEENS6_IJNS7_ILi1EEESI_SI_EEESC_SE_Li128ELb1ELb1ELb0ELb0EEENS1_19SingleTileSchedulerILb1ELb0ELb1ELi128EEEEEEEEEvNT_6ParamsE)
        /*00bc*/ 	.word	0x00000000


	//----- nvinfo : EIATTR_REGCOUNT
	.align		4
.L_42:
        /*00c0*/ 	.byte	0x04, 0x2f
        /*00c2*/ 	.short	(.L_44 - .L_43)
	.align		4
.L_43:
        /*00c4*/ 	.word	index@(_ZN7cutlass13device_kernelIN5flash19enable_sm80_to_sm89INS1_16FlashAttnFwdSm80INS1_25CollectiveMainloopFwdSm80ILi4ELi1ELb0EN4cute5tupleIJNS5_1CILi128EEENS7_ILi64EEENS7_ILi96EEEEEELi96ENS_6half_tEfNS_4arch4Sm80ELb0ELb0ELb1ELb0ELb0ELb0ELb1ELb0EEENS1_21CollectiveEpilogueFwdINS6_IJS8_SA_S9_EEENS6_IJNS7_ILi1EEESI_SI_EEESC_SE_Li128ELb0ELb1ELb0ELb0EEENS1_19SingleTileSchedulerILb0ELb0ELb1ELi128EEEEEEEEEvNT_6ParamsE)
        /*00c8*/ 	.word	0x00000004


	//----- nvinfo : EIATTR_FRAME_SIZE
	.align		4
.L_44:
        /*00cc*/ 	.byte	0x04, 0x11
        /*00ce*/ 	.short	(.L_46 - .L_45)
	.align		4
.L_45:
        /*00d0*/ 	.word	index@(_ZN7cutlass13device_kernelIN5flash19enable_sm80_to_sm89INS1_16FlashAttnFwdSm80INS1_25CollectiveMainloopFwdSm80ILi4ELi1ELb0EN4cute5tupleIJNS5_1CILi128EEENS7_ILi64EEENS7_ILi96EEEEEELi96ENS_6half_tEfNS_4arch4Sm80ELb0ELb0ELb1ELb0ELb0ELb0ELb1ELb0EEENS1_21CollectiveEpilogueFwdINS6_IJS8_SA_S9_EEENS6_IJNS7_ILi1EEESI_SI_EEESC_SE_Li128ELb0ELb1ELb0ELb0EEENS1_19SingleTileSchedulerILb0ELb0ELb1ELi128EEEEEEEEEvNT_6ParamsE)
        /*00d4*/ 	.word	0x00000000


	//----- nvinfo : EIATTR_MIN_STACK_SIZE
	.align		4
.L_46:
        /*00d8*/ 	.byte	0x04, 0x12
        /*00da*/ 	.short	(.L_48 - .L_47)
	.align		4
.L_47:
        /*00dc*/ 	.word	index@(_ZN7cutlass13device_kernelIN5flash19enable_sm80_to_sm89INS1_16FlashAttnFwdSm80INS1_25CollectiveMainloopFwdSm80ILi4ELi1ELb0EN4cute5tupleIJNS5_1CILi128EEENS7_ILi64EEENS7_ILi96EEEEEELi96ENS_6half_tEfNS_4arch4Sm80ELb0ELb0ELb1ELb0ELb0ELb0ELb1ELb0EEENS1_21CollectiveEpilogueFwdINS6_IJS8_SA_S9_EEENS6_IJNS7_ILi1EEESI_SI_EEESC_SE_Li128ELb0ELb1ELb0ELb0EEENS1_19SingleTileSchedulerILb0ELb0ELb1ELi128EEEEEEEEEvNT_6ParamsE)
        /*00e0*/ 	.word	0x00000000


	//----- nvinfo : EIATTR_MIN_STACK_SIZE
	.align		4
.L_48:
        /*00e4*/ 	.byte	0x04, 0x12
        /*00e6*/ 	.short	(.L_50 - .L_49)
	.align		4
.L_49:
        /*00e8*/ 	.word	index@(_ZN7cutlass13device_kernelIN5flash19enable_sm80_to_sm89INS1_16FlashAttnFwdSm80INS1_25CollectiveMainloopFwdSm80ILi4ELi1ELb0EN4cute5tupleIJNS5_1CILi128EEENS7_ILi64EEENS7_ILi96EEEEEELi96ENS_6half_tEfNS_4arch4Sm80ELb0ELb0ELb1ELb1ELb0ELb0ELb1ELb0EEENS1_21CollectiveEpilogueFwdINS6_IJS8_SA_S9_EEENS6_IJNS7_ILi1EEESI_SI_EEESC_SE_Li128ELb1ELb1ELb0ELb0EEENS1_19SingleTileSchedulerILb1ELb0ELb1ELi128EEEEEEEEEvNT_6ParamsE)
        /*00ec*/ 	.word	0x00000000


	//----- nvinfo : EIATTR_MIN_STACK_SIZE
	.align		4
.L_50:
        /*00f0*/ 	.byte	0x04, 0x12
        /*00f2*/ 	.short	(.L_52 - .L_51)
	.align		4
.L_51:
        /*00f4*/ 	.word	index@(_ZN7cutlass13device_kernelIN5flash19enable_sm80_to_sm89INS1_16FlashAttnFwdSm80INS1_25CollectiveMainloopFwdSm80ILi4ELi1ELb0EN4cute5tupleIJNS5_1CILi128EEENS7_ILi64EEENS7_ILi96EEEEEELi96ENS_6half_tEfNS_4arch4Sm80ELb0ELb0ELb1ELb1ELb0ELb1ELb1ELb0EEENS1_21CollectiveEpilogueFwdINS6_IJS8_SA_S9_EEENS6_IJNS7_ILi1EEESI_SI_EEESC_SE_Li128ELb1ELb1ELb0ELb0EEENS1_19SingleTileSchedulerILb1ELb0ELb1ELi128EEEEEEEEEvNT_6ParamsE)
        /*00f8*/ 	.word	0x00000000


	//----- nvinfo : EIATTR_MIN_STACK_SIZE
	.align		4
.L_52:
        /*00fc*/ 	.byte	0x04, 0x12
        /*00fe*/ 	.short	(.L_54 - .L_53)
	.align		4
.L_53:
        /*0100*/ 	.word	index@(_ZN7cutlass13device_kernelIN5flash19enable_sm80_to_sm89INS1_16FlashAttnFwdSm80INS1_25CollectiveMainloopFwdSm80ILi4ELi1ELb0EN4cute5tupleIJNS5_1CILi128EEENS7_ILi48EEENS7_ILi96EEEEEELi96ENS_6half_tEfNS_4arch4Sm80ELb0ELb1ELb1ELb0ELb0ELb0ELb1ELb0EEENS1_21CollectiveEpilogueFwdINS6_IJS8_SA_S9_EEENS6_IJNS7_ILi1EEESI_SI_EEESC_SE_Li128ELb0ELb1ELb0ELb0EEENS1_19SingleTileSchedulerILb0ELb0ELb1ELi128EEEEEEEEEvNT_6ParamsE)
        /*0104*/ 	.word	0x00000000


	//----- nvinfo : EIATTR_MIN_STACK_SIZE
	.align		4
.L_54:
        /*0108*/ 	.byte	0x04, 0x12
        /*010a*/ 	.short	(.L_56 - .L_55)
	.align		4
.L_55:
        /*010c*/ 	.word	index@(_ZN7cutlass13device_kernelIN5flash19enable_sm80_to_sm89INS1_16FlashAttnFwdSm80INS1_25CollectiveMainloopFwdSm80ILi4ELi1ELb0EN4cute5tupleIJNS5_1CILi128EEENS7_ILi48EEENS7_ILi96EEEEEELi96ENS_6half_tEfNS_4arch4Sm80ELb0ELb1ELb1ELb1ELb0ELb0ELb1ELb0EEENS1_21CollectiveEpilogueFwdINS6_IJS8_SA_S9_EEENS6_IJNS7_ILi1EEESI_SI_EEESC_SE_Li128ELb1ELb1ELb0ELb0EEENS1_19SingleTileSchedulerILb1ELb0ELb1ELi128EEEEEEEEEvNT_6ParamsE)
        /*0110*/ 	.word	0x00000000


	//----- nvinfo : EIATTR_MIN_STACK_SIZE
	.align		4
.L_56:
        /*0114*/ 	.byte	0x04, 0x12
        /*0116*/ 	.short	(.L_58 - .L_57)
	.align		4
.L_57:
        /*0118*/ 	.word	index@(_ZN7cutlass13device_kernelIN5flash19enable_sm80_to_sm89INS1_16FlashAttnFwdSm80INS1_25CollectiveMainloopFwdSm80ILi4ELi1ELb0EN4cute5tupleIJNS5_1CILi128EEENS7_ILi48EEENS7_ILi96EEEEEELi96ENS_6half_tEfNS_4arch4Sm80ELb0ELb1ELb1ELb1ELb0ELb1ELb1ELb0EEENS1_21CollectiveEpilogueFwdINS6_IJS8_SA_S9_EEENS6_IJNS7_ILi1EEESI_SI_EEESC_SE_Li128ELb1ELb1ELb0ELb0EEENS1_19SingleTileSchedulerILb1ELb0ELb1ELi128EEEEEEEEEvNT_6ParamsE)
        /*011c*/ 	.word	0x00000000


	//----- nvinfo : EIATTR_MIN_STACK_SIZE
	.align		4
.L_58:
        /*0120*/ 	.byte	0x04, 0x12
        /*0122*/ 	.short	(.L_60 - .L_59)
	.align		4
.L_59:
        /*0124*/ 	.word	index@(_ZN7cutlass13device_kernelIN5flash19enable_sm80_to_sm89INS1_16FlashAttnFwdSm80INS1_25CollectiveMainloopFwdSm80ILi4ELi1ELb0EN4cute5tupleIJNS5_1CILi128EEENS7_ILi64EEENS7_ILi96EEEEEELi96ENS_6half_tEfNS_4arch4Sm80ELb1ELb0ELb1ELb0ELb0ELb0ELb1ELb0EEENS1_21CollectiveEpilogueFwdINS6_IJS8_SA_S9_EEENS6_IJNS7_ILi1EEESI_SI_EEESC_SE_Li128ELb0ELb1ELb0ELb0EEENS1_30DynamicPersistentTileSchedulerILi128ELi128ELb0ELb1ELb0EEEEEEEEEvNT_6ParamsE)
        /*0128*/ 	.word	0x00000000


	//----- nvinfo : EIATTR_MIN_STACK_SIZE
	.align		4
.L_60:
        /*012c*/ 	.byte	0x04, 0x12
        /*012e*/ 	.short	(.L_62 - .L_61)
	.align		4
.L_61:
        /*0130*/ 	.word	index@(_ZN7cutlass13device_kernelIN5flash19enable_sm80_to_sm89INS1_16FlashAttnFwdSm80INS1_25CollectiveMainloopFwdSm80ILi4ELi1ELb0EN4cute5tupleIJNS5_1CILi128EEENS7_ILi64EEENS7_ILi96EEEEEELi96ENS_6half_tEfNS_4arch4Sm80ELb1ELb0ELb1ELb1ELb0ELb0ELb1ELb0EEENS1_21CollectiveEpilogueFwdINS6_IJS8_SA_S9_EEENS6_IJNS7_ILi1EEESI_SI_EEESC_SE_Li128ELb1ELb1ELb0ELb0EEENS1_19SingleTileSchedulerILb1ELb0ELb1ELi128EEEEEEEEEvNT_6ParamsE)
        /*0134*/ 	.word	0x00000000


	//----- nvinfo : EIATTR_MIN_STACK_SIZE
	.align		4
.L_62:
        /*0138*/ 	.byte	0x04, 0x12
        /*013a*/ 	.short	(.L_64 - .L_63)
	.align		4
.L_63:
        /*013c*/ 	.word	index@(_ZN7cutlass13device_kernelIN5flash19enable_sm80_to_sm89INS1_16FlashAttnFwdSm80INS1_25CollectiveMainloopFwdSm80ILi4ELi1ELb0EN4cute5tupleIJNS5_1CILi128EEENS7_ILi64EEENS7_ILi96EEEEEELi96ENS_6half_tEfNS_4arch4Sm80ELb1ELb0ELb1ELb1ELb0ELb1ELb1ELb0EEENS1_21CollectiveEpilogueFwdINS6_IJS8_SA_S9_EEENS6_IJNS7_ILi1EEESI_SI_EEESC_SE_Li128ELb1ELb1ELb0ELb0EEENS1_19SingleTileSchedulerILb1ELb0ELb1ELi128EEEEEEEEEvNT_6ParamsE)
        /*0140*/ 	.word	0x00000000
.L_64:


//--------------------- .nv.compat                --------------------------
	.section	.nv.compat,"",@"SHT_CUDA_COMPAT_INFO"
	.align	4
        /*0000*/ 	.byte	0x02, 0x09, 0x01, 0x00, 0x02, 0x02, 0x01, 0x00, 0x02, 0x05, 0x05, 0x00, 0x03, 0x07, 0x01, 0x01
        /*0010*/ 	.byte	0x02, 0x03, 0x00, 0x00, 0x02, 0x06, 0x01, 0x00, 0x04, 0x0b, 0x08, 0x00, 0x00, 0x00, 0x00, 0x00
        /*0020*/ 	.byte	0x00, 0x00, 0x00, 0x00


//--------------------- .nv.info._ZN7cutlass13device_kernelIN5flash19enable_sm80_to_sm89INS1_16FlashAttnFwdSm80INS1_25CollectiveMainloopFwdSm80ILi4ELi1ELb0EN4cute5tupleIJNS5_1CILi128EEENS7_ILi64EEENS7_ILi96EEEEEELi96ENS_6half_tEfNS_4arch4Sm80ELb0ELb0ELb1ELb0ELb0ELb0ELb1ELb0EEENS1_21CollectiveEpilogueFwdINS6_IJS8_SA_S9_EEENS6_IJNS7_ILi1EEESI_SI_EEESC_SE_Li128ELb0ELb1ELb0ELb0EEENS1_19SingleTileSchedulerILb0ELb0ELb1ELi128EEEEEEEEEvNT_6ParamsE --------------------------
	.section	.nv.info._ZN7cutlass13device_kernelIN5flash19enable_sm80_to_sm89INS1_16FlashAttnFwdSm80INS1_25CollectiveMainloopFwdSm80ILi4ELi1ELb0EN4cute5tupleIJNS5_1CILi128EEENS7_ILi64EEENS7_ILi96EEEEEELi96ENS_6half_tEfNS_4arch4Sm80ELb0ELb0ELb1ELb0ELb0ELb0ELb1ELb0EEENS1_21CollectiveEpilogueFwdINS6_IJS8_SA_S9_EEENS6_IJNS7_ILi1EEESI_SI_EEESC_SE_Li128ELb0ELb1ELb0ELb0EEENS1_19SingleTileSchedulerILb0ELb0ELb1ELi128EEEEEEEEEvNT_6ParamsE,"",@"SHT_CUDA_INFO"
	.sectionflags	@""
	.align	4


	//----- nvinfo : EIATTR_CUDA_API_VERSION
	.align		4
        /*0000*/ 	.byte	0x04, 0x37
        /*0002*/ 	.short	(.L_66 - .L_65)
.L_65:
        /*0004*/ 	.word	0x00000082


	//----- nvinfo : EIATTR_KPARAM_INFO
	.align		4
.L_66:
        /*0008*/ 	.byte	0x04, 0x17
        /*000a*/ 	.short	(.L_68 - .L_67)
.L_67:
        /*000c*/ 	.word	0x00000000
        /*0010*/ 	.short	0x0000
        /*0012*/ 	.short	0x0000
        /*0014*/ 	.byte	0x00, 0xf0, 0x61, 0x10


	//----- nvinfo : EIATTR_SPARSE_MMA_MASK
	.align		4
.L_68:
        /*0018*/ 	.byte	0x03, 0x50
        /*001a*/ 	.short	0x0000


	//----- nvinfo : EIATTR_MAXREG_COUNT
	.align		4
        /*001c*/ 	.byte	0x03, 0x1b
        /*001e*/ 	.short	0x00ff


	//----- nvinfo : EIATTR_MERCURY_ISA_VERSION
	.align		4
        /*0020*/ 	.byte	0x03, 0x5f
        /*0022*/ 	.short	0x0101


	//----- nvinfo : EIATTR_EXIT_INSTR_OFFSETS
	.align		4
        /*0024*/ 	.byte	0x04, 0x1c
        /*0026*/ 	.short	(.L_70 - .L_69)


	//   ....[0]....
.L_69:
        /*0028*/ 	.word	0x00000010


	//----- nvinfo : EIATTR_MAX_THREADS
	.align		4
.L_70:
        /*002c*/ 	.byte	0x04, 0x05
        /*002e*/ 	.short	(.L_72 - .L_71)
.L_71:
        /*0030*/ 	.word	0x00000080
        /*0034*/ 	.word	0x00000001
        /*0038*/ 	.word	0x00000001


	//----- nvinfo : EIATTR_CBANK_PARAM_SIZE
	.align		4
.L_72:
        /*003c*/ 	.byte	0x03, 0x19
        /*003e*/ 	.short	0x0418


	//----- nvinfo : EIATTR_PARAM_CBANK
	.align		4
        /*0040*/ 	.byte	0x04, 0x0a
        /*0042*/ 	.short	(.L_74 - .L_73)
	.align		4
.L_73:
        /*0044*/ 	.word	index@(.nv.constant0._ZN7cutlass13device_kernelIN5flash19enable_sm80_to_sm89INS1_16FlashAttnFwdSm80INS1_25CollectiveMainloopFwdSm80ILi4ELi1ELb0EN4cute5tupleIJNS5_1CILi128EEENS7_ILi64EEENS7_ILi96EEEEEELi96ENS_6half_tEfNS_4arch4Sm80ELb0ELb0ELb1ELb0ELb0ELb0ELb1ELb0EEENS1_21CollectiveEpilogueFwdINS6_IJS8_SA_S9_EEENS6_IJNS7_ILi1EEESI_SI_EEESC_SE_Li128ELb0ELb1ELb0ELb0EEENS1_19SingleTileSchedulerILb0ELb0ELb1ELi128EEEEEEEEEvNT_6ParamsE)
        /*0048*/ 	.short	0x0210
        /*004a*/ 	.short	0x0418


	//----- nvinfo : EIATTR_SW_WAR
	.align		4
.L_74:
        /*004c*/ 	.byte	0x04, 0x36
        /*004e*/ 	.short	(.L_76 - .L_75)
.L_75:
        /*0050*/ 	.word	0x00000008
.L_76:


//--------------------- .nv.info._ZN7cutlass13device_kernelIN5flash19enable_sm80_to_sm89INS1_16FlashAttnFwdSm80INS1_25CollectiveMainloopFwdSm80ILi4ELi1ELb0EN4cute5tupleIJNS5_1CILi128EEENS7_ILi64EEENS7_ILi96EEEEEELi96ENS_6half_tEfNS_4arch4Sm80ELb0ELb0ELb1ELb1ELb0ELb0ELb1ELb0EEENS1_21CollectiveEpilogueFwdINS6_IJS8_SA_S9_EEENS6_IJNS7_ILi1EEESI_SI_EEESC_SE_Li128ELb1ELb1ELb0ELb0EEENS1_19SingleTileSchedulerILb1ELb0ELb1ELi128EEEEEEEEEvNT_6ParamsE --------------------------
	.section	.nv.info._ZN7cutlass13device_kernelIN5flash19enable_sm80_to_sm89INS1_16FlashAttnFwdSm80INS1_25CollectiveMainloopFwdSm80ILi4ELi1ELb0EN4cute5tupleIJNS5_1CILi128EEENS7_ILi64EEENS7_ILi96EEEEEELi96ENS_6half_tEfNS_4arch4Sm80ELb0ELb0ELb1ELb1ELb0ELb0ELb1ELb0EEENS1_21CollectiveEpilogueFwdINS6_IJS8_SA_S9_EEENS6_IJNS7_ILi1EEESI_SI_EEESC_SE_Li128ELb1ELb1ELb0ELb0EEENS1_19SingleTileSchedulerILb1ELb0ELb1ELi128EEEEEEEEEvNT_6ParamsE,"",@"SHT_CUDA_INFO"
	.sectionflags	@""
	.align	4


	//----- nvinfo : EIATTR_CUDA_API_VERSION
	.align		4
        /*0000*/ 	.byte	0x04, 0x37
        /*0002*/ 	.short	(.L_78 - .L_77)
.L_77:
        /*0004*/ 	.word	0x00000082


	//----- nvinfo : EIATTR_KPARAM_INFO
	.align		4
.L_78:
        /*0008*/ 	.byte	0x04, 0x17
        /*000a*/ 	.short	(.L_80 - .L_79)
.L_79:
        /*000c*/ 	.word	0x00000000
        /*0010*/ 	.short	0x0000
        /*0012*/ 	.short	0x0000
        /*0014*/ 	.byte	0x00, 0xf0, 0x61, 0x10


	//----- nvinfo : EIATTR_SPARSE_MMA_MASK
	.align		4
.L_80:
        /*0018*/ 	.byte	0x03, 0x50
        /*001a*/ 	.short	0x0000


	//----- nvinfo : EIATTR_MAXREG_COUNT
	.align		4
        /*001c*/ 	.byte	0x03, 0x1b
        /*001e*/ 	.short	0x00ff


	//----- nvinfo : EIATTR_MERCURY_ISA_VERSION
	.align		4
        /*0020*/ 	.byte	0x03, 0x5f
        /*0022*/ 	.short	0x0101


	//----- nvinfo : EIATTR_EXIT_INSTR_OFFSETS
	.align		4
        /*0024*/ 	.byte	0x04, 0x1c
        /*0026*/ 	.short	(.L_82 - .L_81)


	//   ....[0]....
.L_81:
        /*0028*/ 	.word	0x00000010


	//----- nvinfo : EIATTR_MAX_THREADS
	.align		4
.L_82:
        /*002c*/ 	.byte	0x04, 0x05
        /*002e*/ 	.short	(.L_84 - .L_83)
.L_83:
        /*0030*/ 	.word	0x00000080
        /*0034*/ 	.word	0x00000001
        /*0038*/ 	.word	0x00000001


	//----- nvinfo : EIATTR_CBANK_PARAM_SIZE
	.align		4
.L_84:
        /*003c*/ 	.byte	0x03, 0x19
        /*003e*/ 	.short	0x0418


	//----- nvinfo : EIATTR_PARAM_CBANK
	.align		4
        /*0040*/ 	.byte	0x04, 0x0a
        /*0042*/ 	.short	(.L_86 - .L_85)
	.align		4
.L_85:
        /*0044*/ 	.word	index@(.nv.constant0._ZN7cutlass13device_kernelIN5flash19enable_sm80_to_sm89INS1_16FlashAttnFwdSm80INS1_25CollectiveMainloopFwdSm80ILi4ELi1ELb0EN4cute5tupleIJNS5_1CILi128EEENS7_ILi64EEENS7_ILi96EEEEEELi96ENS_6half_tEfNS_4arch4Sm80ELb0ELb0ELb1ELb1ELb0ELb0ELb1ELb0EEENS1_21CollectiveEpilogueFwdINS6_IJS8_SA_S9_EEENS6_IJNS7_ILi1EEESI_SI_EEESC_SE_Li128ELb1ELb1ELb0ELb0EEENS1_19SingleTileSchedulerILb1ELb0ELb1ELi128EEEEEEEEEvNT_6ParamsE)
        /*0048*/ 	.short	0x0210
        /*004a*/ 	.short	0x0418


	//----- nvinfo : EIATTR_SW_WAR
	.align		4
.L_86:
        /*004c*/ 	.byte	0x04, 0x36
        /*004e*/ 	.short	(.L_88 - .L_87)
.L_87:
        /*0050*/ 	.word	0x00000008
.L_88:


//--------------------- .nv.info._ZN7cutlass13device_kernelIN5flash19enable_sm80_to_sm89INS1_16FlashAttnFwdSm80INS1_25CollectiveMainloopFwdSm80ILi4ELi1ELb0EN4cute5tupleIJNS5_1CILi128EEENS7_ILi64EEENS7_ILi96EEEEEELi96ENS_6half_tEfNS_4arch4Sm80ELb0ELb0ELb1ELb1ELb0ELb1ELb1ELb0EEENS1_21CollectiveEpilogueFwdINS6_IJS8_SA_S9_EEENS6_IJNS7_ILi1EEESI_SI_EEESC_SE_Li128ELb1ELb1ELb0ELb0EEENS1_19SingleTileSchedulerILb1ELb0ELb1ELi128EEEEEEEEEvNT_6ParamsE --------------------------
	.section	.nv.info._ZN7cutlass13device_kernelIN5flash19enable_sm80_to_sm89INS1_16FlashAttnFwdSm80INS1_25CollectiveMainloopFwdSm80ILi4ELi1ELb0EN4cute5tupleIJNS5_1CILi128EEENS7_ILi64EEENS7_ILi96EEEEEELi96ENS_6half_tEfNS_4arch4Sm80ELb0ELb0ELb1ELb1ELb0ELb1ELb1ELb0EEENS1_21CollectiveEpilogueFwdINS6_IJS8_SA_S9_EEENS6_IJNS7_ILi1EEESI_SI_EEESC_SE_Li128ELb1ELb1ELb0ELb0EEENS1_19SingleTileSchedulerILb1ELb0ELb1ELi128EEEEEEEEEvNT_6ParamsE,"",@"SHT_CUDA_INFO"
	.sectionflags	@""
	.align	4


	//----- nvinfo : EIATTR_CUDA_API_VERSION
	.align		4
        /*0000*/ 	.byte	0x04, 0x37
        /*0002*/ 	.short	(.L_90 - .L_89)
.L_89:
        /*0004*/ 	.word	0x00000082


	//----- nvinfo : EIATTR_KPARAM_INFO
	.align		4
.L_90:
        /*0008*/ 	.byte	0x04, 0x17
        /*000a*/ 	.short	(.L_92 - .L_91)
.L_91:
        /*000c*/ 	.word	0x00000000
        /*0010*/ 	.short	0x0000
        /*0012*/ 	.short	0x0000
        /*0014*/ 	.byte	0x00, 0xf0, 0x61, 0x10


	//----- nvinfo : EIATTR_SPARSE_MMA_MASK
	.align		4
.L_92:
        /*0018*/ 	.byte	0x03, 0x50
        /*001a*/ 	.short	0x0000


	//----- nvinfo : EIATTR_MAXREG_COUNT
	.align		4
        /*001c*/ 	.byte	0x03, 0x1b
        /*001e*/ 	.short	0x00ff


	//----- nvinfo : EIATTR_MERCURY_ISA_VERSION
	.align		4
        /*0020*/ 	.byte	0x03, 0x5f
        /*0022*/ 	.short	0x0101


	//----- nvinfo : EIATTR_EXIT_INSTR_OFFSETS
	.align		4
        /*0024*/ 	.byte	0x04, 0x1c
        /*0026*/ 	.short	(.L_94 - .L_93)


	//   ....[0]....
.L_93:
        /*0028*/ 	.word	0x00000010


	//----- nvinfo : EIATTR_MAX_THREADS
	.align		4
.L_94:
        /*002c*/ 	.byte	0x04, 0x05
        /*002e*/ 	.short	(.L_96 - .L_95)
.L_95:
        /*0030*/ 	.word	0x00000080
        /*0034*/ 	.word	0x00000001
        /*0038*/ 	.word	0x00000001


	//----- nvinfo : EIATTR_CBANK_PARAM_SIZE
	.align		4
.L_96:
        /*003c*/ 	.byte	0x03, 0x19
        /*003e*/ 	.short	0x0418


	//----- nvinfo : EIATTR_PARAM_CBANK
	.align		4
        /*0040*/ 	.byte	0x04, 0x0a
        /*0042*/ 	.short	(.L_98 - .L_97)
	.align		4
.L_97:
        /*0044*/ 	.word	index@(.nv.constant0._ZN7cutlass13device_kernelIN5flash19enable_sm80_to_sm89INS1_16FlashAttnFwdSm80INS1_25CollectiveMainloopFwdSm80ILi4ELi1ELb0EN4cute5tupleIJNS5_1CILi128EEENS7_ILi64EEENS7_ILi96EEEEEELi96ENS_6half_tEfNS_4arch4Sm80ELb0ELb0ELb1ELb1ELb0ELb1ELb1ELb0EEENS1_21CollectiveEpilogueFwdINS6_IJS8_SA_S9_EEENS6_IJNS7_ILi1EEESI_SI_EEESC_SE_Li128ELb1ELb1ELb0ELb0EEENS1_19SingleTileSchedulerILb1ELb0ELb1ELi128EEEEEEEEEvNT_6ParamsE)
        /*0048*/ 	.short	0x0210
        /*004a*/ 	.short	0x0418


	//----- nvinfo : EIATTR_SW_WAR
	.align		4
.L_98:
        /*004c*/ 	.byte	0x04, 0x36
        /*004e*/ 	.short	(.L_100 - .L_99)
.L_99:
        /*0050*/ 	.word	0x00000008
.L_100:


//--------------------- .nv.info._ZN7cutlass13device_kernelIN5flash19enable_sm80_to_sm89INS1_16FlashAttnFwdSm80INS1_25CollectiveMainloopFwdSm80ILi4ELi1ELb0EN4cute5tupleIJNS5_1CILi128EEENS7_ILi48EEENS7_ILi96EEEEEELi96ENS_6half_tEfNS_4arch4Sm80ELb0ELb1ELb1ELb0ELb0ELb0ELb1ELb0EEENS1_21CollectiveEpilogueFwdINS6_IJS8_SA_S9_EEENS6_IJNS7_ILi1EEESI_SI_EEESC_SE_Li128ELb0ELb1ELb0ELb0EEENS1_19SingleTileSchedulerILb0ELb0ELb1ELi128EEEEEEEEEvNT_6ParamsE --------------------------
	.section	.nv.info._ZN7cutlass13device_kernelIN5flash19enable_sm80_to_sm89INS1_16FlashAttnFwdSm80INS1_25CollectiveMainloopFwdSm80ILi4ELi1ELb0EN4cute5tupleIJNS5_1CILi128EEENS7_ILi48EEENS7_ILi96EEEEEELi96ENS_6half_tEfNS_4arch4Sm80ELb0ELb1ELb1ELb0ELb0ELb0ELb1ELb0EEENS1_21CollectiveEpilogueFwdINS6_IJS8_SA_S9_EEENS6_IJNS7_ILi1EEESI_SI_EEESC_SE_Li128ELb0ELb1ELb0ELb0EEENS1_19SingleTileSchedulerILb0ELb0ELb1ELi128EEEEEEEEEvNT_6ParamsE,"",@"SHT_CUDA_INFO"
	.sectionflags	@""
	.align	4


	//----- nvinfo : EIATTR_CUDA_API_VERSION
	.align		4
        /*0000*/ 	.byte	0x04, 0x37
        /*0002*/ 	.short	(.L_102 - .L_101)
.L_101:
        /*0004*/ 	.word	0x00000082


	//----- nvinfo : EIATTR_KPARAM_INFO
	.align		4
.L_102:
        /*0008*/ 	.byte	0x04, 0x17
        /*000a*/ 	.short	(.L_104 - .L_103)
.L_103:
        /*000c*/ 	.word	0x00000000
        /*0010*/ 	.short	0x0000
        /*0012*/ 	.short	0x0000
        /*0014*/ 	.byte	0x00, 0xf0, 0x61, 0x10


	//----- nvinfo : EIATTR_SPARSE_MMA_MASK
	.align		4
.L_104:
        /*0018*/ 	.byte	0x03, 0x50
        /*001a*/ 	.short	0x0000


	//----- nvinfo : EIATTR_MAXREG_COUNT
	.align		4
        /*001c*/ 	.byte	0x03, 0x1b
        /*001e*/ 	.short	0x00ff


	//----- nvinfo : EIATTR_MERCURY_ISA_VERSION
	.align		4
        /*0020*/ 	.byte	0x03, 0x5f
        /*0022*/ 	.short	0x0101


	//----- nvinfo : EIATTR_EXIT_INSTR_OFFSETS
	.align		4
        /*0024*/ 	.byte	0x04, 0x1c
        /*0026*/ 	.short	(.L_106 - .L_105)


	//   ....[0]....
.L_105:
        /*0028*/ 	.word	0x00000010


	//----- nvinfo : EIATTR_MAX_THREADS
	.align		4
.L_106:
        /*002c*/ 	.byte	0x04, 0x05
        /*002e*/ 	.short	(.L_108 - .L_107)
.L_107:
        /*0030*/ 	.word	0x00000080
        /*0034*/ 	.word	0x00000001
        /*0038*/ 	.word	0x00000001


	//----- nvinfo : EIATTR_CBANK_PARAM_SIZE
	.align		4
.L_108:
        /*003c*/ 	.byte	0x03, 0x19
        /*003e*/ 	.short	0x0418


	//----- nvinfo : EIATTR_PARAM_CBANK
	.align		4
        /*0040*/ 	.byte	0x04, 0x0a
        /*0042*/ 	.short	(.L_110 - .L_109)
	.align		4
.L_109:
        /*0044*/ 	.word	index@(.nv.constant0._ZN7cutlass13device_kernelIN5flash19enable_sm80_to_sm89INS1_16FlashAttnFwdSm80INS1_25CollectiveMainloopFwdSm80ILi4ELi1ELb0EN4cute5tupleIJNS5_1CILi128EEENS7_ILi48EEENS7_ILi96EEEEEELi96ENS_6half_tEfNS_4arch4Sm80ELb0ELb1ELb1ELb0ELb0ELb0ELb1ELb0EEENS1_21CollectiveEpilogueFwdINS6_IJS8_SA_S9_EEENS6_IJNS7_ILi1EEESI_SI_EEESC_SE_Li128ELb0ELb1ELb0ELb0EEENS1_19SingleTileSchedulerILb0ELb0ELb1ELi128EEEEEEEEEvNT_6ParamsE)
        /*0048*/ 	.short	0x0210
        /*004a*/ 	.short	0x0418


	//----- nvinfo : EIATTR_SW_WAR
	.align		4
.L_110:
        /*004c*/ 	.byte	0x04, 0x36
        /*004e*/ 	.short	(.L_112 - .L_111)
.L_111:
        /*0050*/ 	.word	0x00000008
.L_112:


//--------------------- .nv.info._ZN7cutlass13device_kernelIN5flash19enable_sm80_to_sm89INS1_16FlashAttnFwdSm80INS1_25CollectiveMainloopFwdSm80ILi4ELi1ELb0EN4cute5tupleIJNS5_1CILi128EEENS7_ILi48EEENS7_ILi96EEEEEELi96ENS_6half_tEfNS_4arch4Sm80ELb0ELb1ELb1ELb1ELb0ELb0ELb1ELb0EEENS1_21CollectiveEpilogueFwdINS6_IJS8_SA_S9_EEENS6_IJNS7_ILi1EEESI_SI_EEESC_SE_Li128ELb1ELb1ELb0ELb0EEENS1_19SingleTileSchedulerILb1ELb0ELb1ELi128EEEEEEEEEvNT_6ParamsE --------------------------
	.section	.nv.info._ZN7cutlass13device_kernelIN5flash19enable_sm80_to_sm89INS1_16FlashAttnFwdSm80INS1_25CollectiveMainloopFwdSm80ILi4ELi1ELb0EN4cute5tupleIJNS5_1CILi128EEENS7_ILi48EEENS7_ILi96EEEEEELi96ENS_6half_tEfNS_4arch4Sm80ELb0ELb1ELb1ELb1ELb0ELb0ELb1ELb0EEENS1_21CollectiveEpilogueFwdINS6_IJS8_SA_S9_EEENS6_IJNS7_ILi1EEESI_SI_EEESC_SE_Li128ELb1ELb1ELb0ELb0EEENS1_19SingleTileSchedulerILb1ELb0ELb1ELi128EEEEEEEEEvNT_6ParamsE,"",@"SHT_CUDA_INFO"
	.sectionflags	@""
	.align	4


	//----- nvinfo : EIATTR_CUDA_API_VERSION
	.align		4
        /*0000*/ 	.byte	0x04, 0x37
        /*0002*/ 	.short	(.L_114 - .L_113)
.L_113:
        /*0004*/ 	.word	0x00000082


	//----- nvinfo : EIATTR_KPARAM_INFO
	.align		4
.L_114:
        /*0008*/ 	.byte	0x04, 0x17
        /*000a*/ 	.short	(.L_116 - .L_115)
.L_115:
        /*000c*/ 	.word	0x00000000
        /*0010*/ 	.short	0x0000
        /*0012*/ 	.short	0x0000
        /*0014*/ 	.byte	0x00, 0xf0, 0x61, 0x10


	//----- nvinfo : EIATTR_SPARSE_MMA_MASK
	.align		4
.L_116:
        /*0018*/ 	.byte	0x03, 0x50
        /*001a*/ 	.short	0x0000


	//----- nvinfo : EIATTR_MAXREG_COUNT
	.align		4
        /*001c*/ 	.byte	0x03, 0x1b
        /*001e*/ 	.short	0x00ff


	//----- nvinfo : EIATTR_MERCURY_ISA_VERSION
	.align		4
        /*0020*/ 	.byte	0x03, 0x5f
        /*0022*/ 	.short	0x0101


	//----- nvinfo : EIATTR_EXIT_INSTR_OFFSETS
	.align		4
        /*0024*/ 	.byte	0x04, 0x1c
        /*0026*/ 	.short	(.L_118 - .L_117)


	//   ....[0]....
.L_117:
        /*0028*/ 	.word	0x00000010


	//----- nvinfo : EIATTR_MAX_THREADS
	.align		4
.L_118:
        /*002c*/ 	.byte	0x04, 0x05
        /*002e*/ 	.short	(.L_120 - .L_119)
.L_119:
        /*0030*/ 	.word	0x00000080
        /*0034*/ 	.word	0x00000001
        /*0038*/ 	.word	0x00000001


	//----- nvinfo : EIATTR_CBANK_PARAM_SIZE
	.align		4
.L_120:
        /*003c*/ 	.byte	0x03, 0x19
        /*003e*/ 	.short	0x0418


	//----- nvinfo : EIATTR_PARAM_CBANK
	.align		4
        /*0040*/ 	.byte	0x04, 0x0a
        /*0042*/ 	.short	(.L_122 - .L_121)
	.align		4
.L_121:
        /*0044*/ 	.word	index@(.nv.constant0._ZN7cutlass13device_kernelIN5flash19enable_sm80_to_sm89INS1_16FlashAttnFwdSm80INS1_25CollectiveMainloopFwdSm80ILi4ELi1ELb0EN4cute5tupleIJNS5_1CILi128EEENS7_ILi48EEENS7_ILi96EEEEEELi96ENS_6half_tEfNS_4arch4Sm80ELb0ELb1ELb1ELb1ELb0ELb0ELb1ELb0EEENS1_21CollectiveEpilogueFwdINS6_IJS8_SA_S9_EEENS6_IJNS7_ILi1EEESI_SI_EEESC_SE_Li128ELb1ELb1ELb0ELb0EEENS1_19SingleTileSchedulerILb1ELb0ELb1ELi128EEEEEEEEEvNT_6ParamsE)
        /*0048*/ 	.short	0x0210
        /*004a*/ 	.short	0x0418


	//----- nvinfo : EIATTR_SW_WAR
	.align		4
.L_122:
        /*004c*/ 	.byte	0x04, 0x36
        /*004e*/ 	.short	(.L_124 - .L_123)
.L_123:
        /*0050*/ 	.word	0x00000008
.L_124:


//--------------------- .nv.info._ZN7cutlass13device_kernelIN5flash19enable_sm80_to_sm89INS1_16FlashAttnFwdSm80INS1_25CollectiveMainloopFwdSm80ILi4ELi1ELb0EN4cute5tupleIJNS5_1CILi128EEENS7_ILi48EEENS7_ILi96EEEEEELi96ENS_6half_tEfNS_4arch4Sm80ELb0ELb1ELb1ELb1ELb0ELb1ELb1ELb0EEENS1_21CollectiveEpilogueFwdINS6_IJS8_SA_S9_EEENS6_IJNS7_ILi1EEESI_SI_EEESC_SE_Li128ELb1ELb1ELb0ELb0EEENS1_19SingleTileSchedulerILb1ELb0ELb1ELi128EEEEEEEEEvNT_6ParamsE --------------------------
	.section	.nv.info._ZN7cutlass13device_kernelIN5flash19enable_sm80_to_sm89INS1_16FlashAttnFwdSm80INS1_25CollectiveMainloopFwdSm80ILi4ELi1ELb0EN4cute5tupleIJNS5_1CILi128EEENS7_ILi48EEENS7_ILi96EEEEEELi96ENS_6half_tEfNS_4arch4Sm80ELb0ELb1ELb1ELb1ELb0ELb1ELb1ELb0EEENS1_21CollectiveEpilogueFwdINS6_IJS8_SA_S9_EEENS6_IJNS7_ILi1EEESI_SI_EEESC_SE_Li128ELb1ELb1ELb0ELb0EEENS1_19SingleTileSchedulerILb1ELb0ELb1ELi128EEEEEEEEEvNT_6ParamsE,"",@"SHT_CUDA_INFO"
	.sectionflags	@""
	.align	4


	//----- nvinfo : EIATTR_CUDA_API_VERSION
	.align		4
        /*0000*/ 	.byte	0x04, 0x37
        /*0002*/ 	.short	(.L_126 - .L_125)
.L_125:
        /*0004*/ 	.word	0x00000082


	//----- nvinfo : EIATTR_KPARAM_INFO
	.align		4
.L_126:
        /*0008*/ 	.byte	0x04, 0x17
        /*000a*/ 	.short	(.L_128 - .L_127)
.L_127:
        /*000c*/ 	.word	0x00000000
        /*0010*/ 	.short	0x0000
        /*0012*/ 	.short	0x0000
        /*0014*/ 	.byte	0x00, 0xf0, 0x61, 0x10


	//----- nvinfo : EIATTR_SPARSE_MMA_MASK
	.align		4
.L_128:
        /*0018*/ 	.byte	0x03, 0x50
        /*001a*/ 	.short	0x0000


	//----- nvinfo : EIATTR_MAXREG_COUNT
	.align		4
        /*001c*/ 	.byte	0x03, 0x1b
        /*001e*/ 	.short	0x00ff


	//----- nvinfo : EIATTR_MERCURY_ISA_VERSION
	.align		4
        /*0020*/ 	.byte	0x03, 0x5f
        /*0022*/ 	.short	0x0101


	//----- nvinfo : EIATTR_EXIT_INSTR_OFFSETS
	.align		4
        /*0024*/ 	.byte	0x04, 0x1c
        /*0026*/ 	.short	(.L_130 - .L_129)


	//   ....[0]....
.L_129:
        /*0028*/ 	.word	0x00000010


	//----- nvinfo : EIATTR_MAX_THREADS
	.align		4
.L_130:
        /*002c*/ 	.byte	0x04, 0x05
        /*002e*/ 	.short	(.L_132 - .L_131)
.L_131:
        /*0030*/ 	.word	0x00000080
        /*0034*/ 	.word	0x00000001
        /*0038*/ 	.word	0x00000001


	//----- nvinfo : EIATTR_CBANK_PARAM_SIZE
	.align		4
.L_132:
        /*003c*/ 	.byte	0x03, 0x19
        /*003e*/ 	.short	0x0418


	//----- nvinfo : EIATTR_PARAM_CBANK
	.align		4
        /*0040*/ 	.byte	0x04, 0x0a
        /*0042*/ 	.short	(.L_134 - .L_133)
	.align		4
.L_133:
        /*0044*/ 	.word	index@(.nv.constant0._ZN7cutlass13device_kernelIN5flash19enable_sm80_to_sm89INS1_16FlashAttnFwdSm80INS1_25CollectiveMainloopFwdSm80ILi4ELi1ELb0EN4cute5tupleIJNS5_1CILi128EEENS7_ILi48EEENS7_ILi96EEEEEELi96ENS_6half_tEfNS_4arch4Sm80ELb0ELb1ELb1ELb1ELb0ELb1ELb1ELb0EEENS1_21CollectiveEpilogueFwdINS6_IJS8_SA_S9_EEENS6_IJNS7_ILi1EEESI_SI_EEESC_SE_Li128ELb1ELb1ELb0ELb0EEENS1_19SingleTileSchedulerILb1ELb0ELb1ELi128EEEEEEEEEvNT_6ParamsE)
        /*0048*/ 	.short	0x0210
        /*004a*/ 	.short	0x0418


	//----- nvinfo : EIATTR_SW_WAR
	.align		4
.L_134:
        /*004c*/ 	.byte	0x04, 0x36
        /*004e*/ 	.short	(.L_136 - .L_135)
.L_135:
        /*0050*/ 	.word	0x00000008
.L_136:


//--------------------- .nv.info._ZN7cutlass13device_kernelIN5flash19enable_sm80_to_sm89INS1_16FlashAttnFwdSm80INS1_25CollectiveMainloopFwdSm80ILi4ELi1ELb0EN4cute5tupleIJNS5_1CILi128EEENS7_ILi64EEENS7_ILi96EEEEEELi96ENS_6half_tEfNS_4arch4Sm80ELb1ELb0ELb1ELb0ELb0ELb0ELb1ELb0EEENS1_21CollectiveEpilogueFwdINS6_IJS8_SA_S9_EEENS6_IJNS7_ILi1EEESI_SI_EEESC_SE_Li128ELb0ELb1ELb0ELb0EEENS1_30DynamicPersistentTileSchedulerILi128ELi128ELb0ELb1ELb0EEEEEEEEEvNT_6ParamsE --------------------------
	.section	.nv.info._ZN7cutlass13device_kernelIN5flash19enable_sm80_to_sm89INS1_16FlashAttnFwdSm80INS1_25CollectiveMainloopFwdSm80ILi4ELi1ELb0EN4cute5tupleIJNS5_1CILi128EEENS7_ILi64EEENS7_ILi96EEEEEELi96ENS_6half_tEfNS_4arch4Sm80ELb1ELb0ELb1ELb0ELb0ELb0ELb1ELb0EEENS1_21CollectiveEpilogueFwdINS6_IJS8_SA_S9_EEENS6_IJNS7_ILi1EEESI_SI_EEESC_SE_Li128ELb0ELb1ELb0ELb0EEENS1_30DynamicPersistentTileSchedulerILi128ELi128ELb0ELb1ELb0EEEEEEEEEvNT_6ParamsE,"",@"SHT_CUDA_INFO"
	.sectionflags	@""
	.align	4


	//----- nvinfo : EIATTR_CUDA_API_VERSION
	.align		4
        /*0000*/ 	.byte	0x04, 0x37
        /*0002*/ 	.short	(.L_138 - .L_137)
.L_137:
        /*0004*/ 	.word	0x00000082


	//----- nvinfo : EIATTR_KPARAM_INFO
	.align		4
.L_138:
        /*0008*/ 	.byte	0x04, 0x17
        /*000a*/ 	.short	(.L_140 - .L_139)
.L_139:
        /*000c*/ 	.word	0x00000000
        /*0010*/ 	.short	0x0000
        /*0012*/ 	.short	0x0000
        /*0014*/ 	.byte	0x00, 0xf0, 0xa1, 0x10


	//----- nvinfo : EIATTR_SPARSE_MMA_MASK
	.align		4
.L_140:
        /*0018*/ 	.byte	0x03, 0x50
        /*001a*/ 	.short	0x0000


	//----- nvinfo : EIATTR_MAXREG_COUNT
	.align		4
        /*001c*/ 	.byte	0x03, 0x1b
        /*001e*/ 	.short	0x00ff


	//----- nvinfo : EIATTR_MERCURY_ISA_VERSION
	.align		4
        /*0020*/ 	.byte	0x03, 0x5f
        /*0022*/ 	.short	0x0101


	//----- nvinfo : EIATTR_EXIT_INSTR_OFFSETS
	.align		4
        /*0024*/ 	.byte	0x04, 0x1c
        /*0026*/ 	.short	(.L_142 - .L_141)


	//   ....[0]....
.L_141:
        /*0028*/ 	.word	0x00000010


	//----- nvinfo : EIATTR_MAX_THREADS
	.align		4
.L_142:
        /*002c*/ 	.byte	0x04, 0x05
        /*002e*/ 	.short	(.L_144 - .L_143)
.L_143:
        /*0030*/ 	.word	0x00000080
        /*0034*/ 	.word	0x00000001
        /*0038*/ 	.word	0x00000001


	//----- nvinfo : EIATTR_CBANK_PARAM_SIZE
	.align		4
.L_144:
        /*003c*/ 	.byte	0x03, 0x19
        /*003e*/ 	.short	0x0428


	//----- nvinfo : EIATTR_PARAM_CBANK
	.align		4
        /*0040*/ 	.byte	0x04, 0x0a
        /*0042*/ 	.short	(.L_146 - .L_145)
	.align		4
.L_145:
        /*0044*/ 	.word	index@(.nv.constant0._ZN7cutlass13device_kernelIN5flash19enable_sm80_to_sm89INS1_16FlashAttnFwdSm80INS1_25CollectiveMainloopFwdSm80ILi4ELi1ELb0EN4cute5tupleIJNS5_1CILi128EEENS7_ILi64EEENS7_ILi96EEEEEELi96ENS_6half_tEfNS_4arch4Sm80ELb1ELb0ELb1ELb0ELb0ELb0ELb1ELb0EEENS1_21CollectiveEpilogueFwdINS6_IJS8_SA_S9_EEENS6_IJNS7_ILi1EEESI_SI_EEESC_SE_Li128ELb0ELb1ELb0ELb0EEENS1_30DynamicPersistentTileSchedulerILi128ELi128ELb0ELb1ELb0EEEEEEEEEvNT_6ParamsE)
        /*0048*/ 	.short	0x0210
        /*004a*/ 	.short	0x0428


	//----- nvinfo : EIATTR_SW_WAR
	.align		4
.L_146:
        /*004c*/ 	.byte	0x04, 0x36
        /*004e*/ 	.short	(.L_148 - .L_147)
.L_147:
        /*0050*/ 	.word	0x00000008
.L_148:


//--------------------- .nv.info._ZN7cutlass13device_kernelIN5flash19enable_sm80_to_sm89INS1_16FlashAttnFwdSm80INS1_25CollectiveMainloopFwdSm80ILi4ELi1ELb0EN4cute5tupleIJNS5_1CILi128EEENS7_ILi64EEENS7_ILi96EEEEEELi96ENS_6half_tEfNS_4arch4Sm80ELb1ELb0ELb1ELb1ELb0ELb0ELb1ELb0EEENS1_21CollectiveEpilogueFwdINS6_IJS8_SA_S9_EEENS6_IJNS7_ILi1EEESI_SI_EEESC_SE_Li128ELb1ELb1ELb0ELb0EEENS1_19SingleTileSchedulerILb1ELb0ELb1ELi128EEEEEEEEEvNT_6ParamsE --------------------------
	.section	.nv.info._ZN7cutlass13device_kernelIN5flash19enable_sm80_to_sm89INS1_16FlashAttnFwdSm80INS1_25CollectiveMainloopFwdSm80ILi4ELi1ELb0EN4cute5tupleIJNS5_1CILi128EEENS7_ILi64EEENS7_ILi96EEEEEELi96ENS_6half_tEfNS_4arch4Sm80ELb1ELb0ELb1ELb1ELb0ELb0ELb1ELb0EEENS1_21CollectiveEpilogueFwdINS6_IJS8_SA_S9_EEENS6_IJNS7_ILi1EEESI_SI_EEESC_SE_Li128ELb1ELb1ELb0ELb0EEENS1_19SingleTileSchedulerILb1ELb0ELb1ELi128EEEEEEEEEvNT_6ParamsE,"",@"SHT_CUDA_INFO"
	.sectionflags	@""
	.align	4


	//----- nvinfo : EIATTR_CUDA_API_VERSION
	.align		4
        /*0000*/ 	.byte	0x04, 0x37
        /*0002*/ 	.short	(.L_150 - .L_149)
.L_149:
        /*0004*/ 	.word	0x00000082


	//----- nvinfo : EIATTR_KPARAM_INFO
	.align		4
.L_150:
        /*0008*/ 	.byte	0x04, 0x17
        /*000a*/ 	.short	(.L_152 - .L_151)
.L_151:
        /*000c*/ 	.word	0x00000000
        /*0010*/ 	.short	0x0000
        /*0012*/ 	.short	0x0000
        /*0014*/ 	.byte	0x00, 0xf0, 0x61, 0x10


	//----- nvinfo : EIATTR_SPARSE_MMA_MASK
	.align		4
.L_152:
        /*0018*/ 	.byte	0x03, 0x50
        /*001a*/ 	.short	0x0000


	//----- nvinfo : EIATTR_MAXREG_COUNT
	.align		4
        /*001c*/ 	.byte	0x03, 0x1b
        /*001e*/ 	.short	0x00ff


	//----- nvinfo : EIATTR_MERCURY_ISA_VERSION
	.align		4
        /*0020*/ 	.byte	0x03, 0x5f
        /*0022*/ 	.short	0x0101


	//----- nvinfo : EIATTR_EXIT_INSTR_OFFSETS
	.align		4
        /*0024*/ 	.byte	0x04, 0x1c
        /*0026*/ 	.short	(.L_154 - .L_153)


	//   ....[0]....
.L_153:
        /*0028*/ 	.word	0x00000010


	//----- nvinfo : EIATTR_MAX_THREADS
	.align		4
.L_154:
        /*002c*/ 	.byte	0x04, 0x05
        /*002e*/ 	.short	(.L_156 - .L_155)
.L_155:
        /*0030*/ 	.word	0x00000080
        /*0034*/ 	.word	0x00000001
        /*0038*/ 	.word	0x00000001


	//----- nvinfo : EIATTR_CBANK_PARAM_SIZE
	.align		4
.L_156:
        /*003c*/ 	.byte	0x03, 0x19
        /*003e*/ 	.short	0x0418


	//----- nvinfo : EIATTR_PARAM_CBANK
	.align		4
        /*0040*/ 	.byte	0x04, 0x0a
        /*0042*/ 	.short	(.L_158 - .L_157)
	.align		4
.L_157:
        /*0044*/ 	.word	index@(.nv.constant0._ZN7cutlass13device_kernelIN5flash19enable_sm80_to_sm89INS1_16FlashAttnFwdSm80INS1_25CollectiveMainloopFwdSm80ILi4ELi1ELb0EN4cute5tupleIJNS5_1CILi128EEENS7_ILi64EEENS7_ILi96EEEEEELi96ENS_6half_tEfNS_4arch4Sm80ELb1ELb0ELb1ELb1ELb0ELb0ELb1ELb0EEENS1_21CollectiveEpilogueFwdINS6_IJS8_SA_S9_EEENS6_IJNS7_ILi1EEESI_SI_EEESC_SE_Li128ELb1ELb1ELb0ELb0EEENS1_19SingleTileSchedulerILb1ELb0ELb1ELi128EEEEEEEEEvNT_6ParamsE)
        /*0048*/ 	.short	0x0210
        /*004a*/ 	.short	0x0418


	//----- nvinfo : EIATTR_SW_WAR
	.align		4
.L_158:
        /*004c*/ 	.byte	0x04, 0x36
        /*004e*/ 	.short	(.L_160 - .L_159)
.L_159:
        /*0050*/ 	.word	0x00000008
.L_160:


//--------------------- .nv.info._ZN7cutlass13device_kernelIN5flash19enable_sm80_to_sm89INS1_16FlashAttnFwdSm80INS1_25CollectiveMainloopFwdSm80ILi4ELi1ELb0EN4cute5tupleIJNS5_1CILi128EEENS7_ILi64EEENS7_ILi96EEEEEELi96ENS_6half_tEfNS_4arch4Sm80ELb1ELb0ELb1ELb1ELb0ELb1ELb1ELb0EEENS1_21CollectiveEpilogueFwdINS6_IJS8_SA_S9_EEENS6_IJNS7_ILi1EEESI_SI_EEESC_SE_Li128ELb1ELb1ELb0ELb0EEENS1_19SingleTileSchedulerILb1ELb0ELb1ELi128EEEEEEEEEvNT_6ParamsE --------------------------
	.section	.nv.info._ZN7cutlass13device_kernelIN5flash19enable_sm80_to_sm89INS1_16FlashAttnFwdSm80INS1_25CollectiveMainloopFwdSm80ILi4ELi1ELb0EN4cute5tupleIJNS5_1CILi128EEENS7_ILi64EEENS7_ILi96EEEEEELi96ENS_6half_tEfNS_4arch4Sm80ELb1ELb0ELb1ELb1ELb0ELb1ELb1ELb0EEENS1_21CollectiveEpilogueFwdINS6_IJS8_SA_S9_EEENS6_IJNS7_ILi1EEESI_SI_EEESC_SE_Li128ELb1ELb1ELb0ELb0EEENS1_19SingleTileSchedulerILb1ELb0ELb1ELi128EEEEEEEEEvNT_6ParamsE,"",@"SHT_CUDA_INFO"
	.sectionflags	@""
	.align	4


	//----- nvinfo : EIATTR_CUDA_API_VERSION
	.align		4
        /*0000*/ 	.byte	0x04, 0x37
        /*0002*/ 	.short	(.L_162 - .L_161)
.L_161:
        /*0004*/ 	.word	0x00000082


	//----- nvinfo : EIATTR_KPARAM_INFO
	.align		4
.L_162:
        /*0008*/ 	.byte	0x04, 0x17
        /*000a*/ 	.short	(.L_164 - .L_163)
.L_163:
        /*000c*/ 	.word	0x00000000
        /*0010*/ 	.short	0x0000
        /*0012*/ 	.short	0x0000
        /*0014*/ 	.byte	0x00, 0xf0, 0x61, 0x10


	//----- nvinfo : EIATTR_SPARSE_MMA_MASK
	.align		4
.L_164:
        /*0018*/ 	.byte	0x03, 0x50
        /*001a*/ 	.short	0x0000


	//----- nvinfo : EIATTR_MAXREG_COUNT
	.align		4
        /*001c*/ 	.byte	0x03, 0x1b
        /*001e*/ 	.short	0x00ff


	//----- nvinfo : EIATTR_MERCURY_ISA_VERSION
	.align		4
        /*0020*/ 	.byte	0x03, 0x5f
        /*0022*/ 	.short	0x0101


	//----- nvinfo : EIATTR_EXIT_INSTR_OFFSETS
	.align		4
        /*0024*/ 	.byte	0x04, 0x1c
        /*0026*/ 	.short	(.L_166 - .L_165)


	//   ....[0]....
.L_165:
        /*0028*/ 	.word	0x00000010


	//----- nvinfo : EIATTR_MAX_THREADS
	.align		4
.L_166:
        /*002c*/ 	.byte	0x04, 0x05
        /*002e*/ 	.short	(.L_168 - .L_167)
.L_167:
        /*0030*/ 	.word	0x00000080
        /*0034*/ 	.word	0x00000001
        /*0038*/ 	.word	0x00000001


	//----- nvinfo : EIATTR_CBANK_PARAM_SIZE
	.align		4
.L_168:
        /*003c*/ 	.byte	0x03, 0x19
        /*003e*/ 	.short	0x0418


	//----- nvinfo : EIATTR_PARAM_CBANK
	.align		4
        /*0040*/ 	.byte	0x04, 0x0a
        /*0042*/ 	.short	(.L_170 - .L_169)
	.align		4
.L_169:
        /*0044*/ 	.word	index@(.nv.constant0._ZN7cutlass13device_kernelIN5flash19enable_sm80_to_sm89INS1_16FlashAttnFwdSm80INS1_25CollectiveMainloopFwdSm80ILi4ELi1ELb0EN4cute5tupleIJNS5_1CILi128EEENS7_ILi64EEENS7_ILi96EEEEEELi96ENS_6half_tEfNS_4arch4Sm80ELb1ELb0ELb1ELb1ELb0ELb1ELb1ELb0EEENS1_21CollectiveEpilogueFwdINS6_IJS8_SA_S9_EEENS6_IJNS7_ILi1EEESI_SI_EEESC_SE_Li128ELb1ELb1ELb0ELb0EEENS1_19SingleTileSchedulerILb1ELb0ELb1ELi128EEEEEEEEEvNT_6ParamsE)
        /*0048*/ 	.short	0x0210
        /*004a*/ 	.short	0x0418


	//----- nvinfo : EIATTR_SW_WAR
	.align		4
.L_170:
        /*004c*/ 	.byte	0x04, 0x36
        /*004e*/ 	.short	(.L_172 - .L_171)
.L_171:
        /*0050*/ 	.word	0x00000008
.L_172:


//--------------------- .nv.callgraph             --------------------------
	.section	.nv.callgraph,"",@"SHT_CUDA_CALLGRAPH"
	.align	4
	.sectionentsize	8
	.align		4
        /*0000*/ 	.word	0x00000000
	.align		4
        /*0004*/ 	.word	0xffffffff
	.align		4
        /*0008*/ 	.word	0x00000000
	.align		4
        /*000c*/ 	.word	0xfffffffe
	.align		4
        /*0010*/ 	.word	0x00000000
	.align		4
        /*0014*/ 	.word	0xfffffffd
	.align		4
        /*0018*/ 	.word	0x00000000
	.align		4
        /*001c*/ 	.word	0xfffffffc


//--------------------- .nv.constant4             --------------------------
	.section	.nv.constant4,"a",@progbits
	.align	8
	.align		8
.nv.constant4:
        /*0000*/ 	.dword	_ZN73_INTERNAL_8741fe0a_37_flash_fwd_hdim96_fp16_softcap_sm80_cu_ef95aea4_47844cuda3std3__45__cpo5beginE
	.align		8
        /*0008*/ 	.dword	_ZN73_INTERNAL_8741fe0a_37_flash_fwd_hdim96_fp16_softcap_sm80_cu_ef95aea4_47844cuda3std3__45__cpo3endE
	.align		8
        /*0010*/ 	.dword	_ZN73_INTERNAL_8741fe0a_37_flash_fwd_hdim96_fp16_softcap_sm80_cu_ef95aea4_47844cuda3std3__45__cpo6cbeginE
	.align		8
        /*0018*/ 	.dword	_ZN73_INTERNAL_8741fe0a_37_flash_fwd_hdim96_fp16_softcap_sm80_cu_ef95aea4_47844cuda3std3__45__cpo4cendE
	.align		8
        /*0020*/ 	.dword	_ZN73_INTERNAL_8741fe0a_37_flash_fwd_hdim96_fp16_softcap_sm80_cu_ef95aea4_47844cuda3std3__475_GLOBAL__N__8741fe0a_37_flash_fwd_hdim96_fp16_softcap_sm80_cu_ef95aea4_47846ignoreE
	.align		8
        /*0028*/ 	.dword	_ZN73_INTERNAL_8741fe0a_37_flash_fwd_hdim96_fp16_softcap_sm80_cu_ef95aea4_47844cuda3std3__419piecewise_constructE
	.align		8
        /*0030*/ 	.dword	_ZN73_INTERNAL_8741fe0a_37_flash_fwd_hdim96_fp16_softcap_sm80_cu_ef95aea4_47844cuda3std3__48in_placeE
	.align		8
        /*0038*/ 	.dword	_ZN73_INTERNAL_8741fe0a_37_flash_fwd_hdim96_fp16_softcap_sm80_cu_ef95aea4_47844cuda3std6ranges3__45__cpo4swapE
	.align		8
        /*0040*/ 	.dword	_ZN73_INTERNAL_8741fe0a_37_flash_fwd_hdim96_fp16_softcap_sm80_cu_ef95aea4_47844cuda3std6ranges3__45__cpo9iter_moveE
	.align		8
        /*0048*/ 	.dword	_ZN73_INTERNAL_8741fe0a_37_flash_fwd_hdim96_fp16_softcap_sm80_cu_ef95aea4_47844cute7productE
	.align		8
        /*0050*/ 	.dword	_ZN73_INTERNAL_8741fe0a_37_flash_fwd_hdim96_fp16_softcap_sm80_cu_ef95aea4_47844cute1_E


//--------------------- .text._ZN7cutlass13device_kernelIN5flash19enable_sm80_to_sm89INS1_16FlashAttnFwdSm80INS1_25CollectiveMainloopFwdSm80ILi4ELi1ELb0EN4cute5tupleIJNS5_1CILi128EEENS7_ILi64EEENS7_ILi96EEEEEELi96ENS_6half_tEfNS_4arch4Sm80ELb0ELb0ELb1ELb0ELb0ELb0ELb1ELb0EEENS1_21CollectiveEpilogueFwdINS6_IJS8_SA_S9_EEENS6_IJNS7_ILi1EEESI_SI_EEESC_SE_Li128ELb0ELb1ELb0ELb0EEENS1_19SingleTileSchedulerILb0ELb0ELb1ELi128EEEEEEEEEvNT_6ParamsE --------------------------
	.section	.text._ZN7cutlass13device_kernelIN5flash19enable_sm80_to_sm89INS1_16FlashAttnFwdSm80INS1_25CollectiveMainloopFwdSm80ILi4ELi1ELb0EN4cute5tupleIJNS5_1CILi128EEENS7_ILi64EEENS7_ILi96EEEEEELi96ENS_6half_tEfNS_4arch4Sm80ELb0ELb0ELb1ELb0ELb0ELb0ELb1ELb0EEENS1_21CollectiveEpilogueFwdINS6_IJS8_SA_S9_EEENS6_IJNS7_ILi1EEESI_SI_EEESC_SE_Li128ELb0ELb1ELb0ELb0EEENS1_19SingleTileSchedulerILb0ELb0ELb1ELi128EEEEEEEEEvNT_6ParamsE,"ax",@progbits
	.align	128
.text._ZN7cutlass13device_kernelIN5flash19enable_sm80_to_sm89INS1_16FlashAttnFwdSm80INS1_25CollectiveMainloopFwdSm80ILi4ELi1ELb0EN4cute5tupleIJNS5_1CILi128EEENS7_ILi64EEENS7_ILi96EEEEEELi96ENS_6half_tEfNS_4arch4Sm80ELb0ELb0ELb1ELb0ELb0ELb0ELb1ELb0EEENS1_21CollectiveEpilogueFwdINS6_IJS8_SA_S9_EEENS6_IJNS7_ILi1EEESI_SI_EEESC_SE_Li128ELb0ELb1ELb0ELb0EEENS1_19SingleTileSchedulerILb0ELb0ELb1ELi128EEEEEEEEEvNT_6ParamsE:
        .type           _ZN7cutlass13device_kernelIN5flash19enable_sm80_to_sm89INS1_16FlashAttnFwdSm80INS1_25CollectiveMainloopFwdSm80ILi4ELi1ELb0EN4cute5tupleIJNS5_1CILi128EEENS7_ILi64EEENS7_ILi96EEEEEELi96ENS_6half_tEfNS_4arch4Sm80ELb0ELb0ELb1ELb0ELb0ELb0ELb1ELb0EEENS1_21CollectiveEpilogueFwdINS6_IJS8_SA_S9_EEENS6_IJNS7_ILi1EEESI_SI_EEESC_SE_Li128ELb0ELb1ELb0ELb0EEENS1_19SingleTileSchedulerILb0ELb0ELb1ELi128EEEEEEEEEvNT_6ParamsE,@function
        .size           _ZN7cutlass13device_kernelIN5flash19enable_sm80_to_sm89INS1_16FlashAttnFwdSm80INS1_25CollectiveMainloopFwdSm80ILi4ELi1ELb0EN4cute5tupleIJNS5_1CILi128EEENS7_ILi64EEENS7_ILi96EEEEEELi96ENS_6half_tEfNS_4arch4Sm80ELb0ELb0ELb1ELb0ELb0ELb0ELb1ELb0EEENS1_21CollectiveEpilogueFwdINS6_IJS8_SA_S9_EEENS6_IJNS7_ILi1EEESI_SI_EEESC_SE_Li128ELb0ELb1ELb0ELb0EEENS1_19SingleTileSchedulerILb0ELb0ELb1ELi128EEEEEEEEEvNT_6ParamsE,(.L_x_9 - _ZN7cutlass13device_kernelIN5flash19enable_sm80_to_sm89INS1_16FlashAttnFwdSm80INS1_25CollectiveMainloopFwdSm80ILi4ELi1ELb0EN4cute5tupleIJNS5_1CILi128EEENS7_ILi64EEENS7_ILi96EEEEEELi96ENS_6half_tEfNS_4arch4Sm80ELb0ELb0ELb1ELb0ELb0ELb0ELb1ELb0EEENS1_21CollectiveEpilogueFwdINS6_IJS8_SA_S9_EEENS6_IJNS7_ILi1EEESI_SI_EEESC_SE_Li128ELb0ELb1ELb0ELb0EEENS1_19SingleTileSchedulerILb0ELb0ELb1ELi128EEEEEEEEEvNT_6ParamsE)
        .other          _ZN7cutlass13device_kernelIN5flash19enable_sm80_to_sm89INS1_16FlashAttnFwdSm80INS1_25CollectiveMainloopFwdSm80ILi4ELi1ELb0EN4cute5tupleIJNS5_1CILi128EEENS7_ILi64EEENS7_ILi96EEEEEELi96ENS_6half_tEfNS_4arch4Sm80ELb0ELb0ELb1ELb0ELb0ELb0ELb1ELb0EEENS1_21CollectiveEpilogueFwdINS6_IJS8_SA_S9_EEENS6_IJNS7_ILi1EEESI_SI_EEESC_SE_Li128ELb0ELb1ELb0ELb0EEENS1_19SingleTileSchedulerILb0ELb0ELb1ELi128EEEEEEEEEvNT_6ParamsE,@"STO_CUDA_ENTRY STV_DEFAULT"
_ZN7cutlass13device_kernelIN5flash19enable_sm80_to_sm89INS1_16FlashAttnFwdSm80INS1_25CollectiveMainloopFwdSm80ILi4ELi1ELb0EN4cute5tupleIJNS5_1CILi128EEENS7_ILi64EEENS7_ILi96EEEEEELi96ENS_6half_tEfNS_4arch4Sm80ELb0ELb0ELb1ELb0ELb0ELb0ELb1ELb0EEENS1_21CollectiveEpilogueFwdINS6_IJS8_SA_S9_EEENS6_IJNS7_ILi1EEESI_SI_EEESC_SE_Li128ELb0ELb1ELb0ELb0EEENS1_19SingleTileSchedulerILb0ELb0ELb1ELi128EEEEEEEEEvNT_6ParamsE:
[----:B------:R-:W-:Y:S01]  /*0000*/  LDC R1, c[0x0][0x28] ;  /* 0x00000a00ff017b82 */ /* 0x000fe20000000800 */
[----:B------:R-:W-:Y:S05]  /*0010*/  EXIT ;  /* 0x000000000000794d */ /* 0x000fea0003800000 */
.L_x_0:
[----:B------:R-:W-:-:S00]  /*0020*/  BRA `(.L_x_0) ;  /* 0xfffffffc00fc7947 */ /* 0x000fc0000383ffff */
[----:B------:R-:W-:-:S00]  /*0030*/  NOP ;  /* 0x0000000000007918 */ /* 0x000fc00000000000 */
        /* <DEDUP_REMOVED lines=12> */
.L_x_9:


//--------------------- .text._ZN7cutlass13device_kernelIN5flash19enable_sm80_to_sm89INS1_16FlashAttnFwdSm80INS1_25CollectiveMainloopFwdSm80ILi4ELi1ELb0EN4cute5tupleIJNS5_1CILi128EEENS7_ILi64EEENS7_ILi96EEEEEELi96ENS_6half_tEfNS_4arch4Sm80ELb0ELb0ELb1ELb1ELb0ELb0ELb1ELb0EEENS1_21CollectiveEpilogueFwdINS6_IJS8_SA_S9_EEENS6_IJNS7_ILi1EEESI_SI_EEESC_SE_Li128ELb1ELb1ELb0ELb0EEENS1_19SingleTileSchedulerILb1ELb0ELb1ELi128EEEEEEEEEvNT_6ParamsE --------------------------
	.section	.text._ZN7cutlass13device_kernelIN5flash19enable_sm80_to_sm89INS1_16FlashAttnFwdSm80INS1_25CollectiveMainloopFwdSm80ILi4ELi1ELb0EN4cute5tupleIJNS5_1CILi128EEENS7_ILi64EEENS7_ILi96EEEEEELi96ENS_6half_tEfNS_4arch4Sm80ELb0ELb0ELb1ELb1ELb0ELb0ELb1ELb0EEENS1_21CollectiveEpilogueFwdINS6_IJS8_SA_S9_EEENS6_IJNS7_ILi1EEESI_SI_EEESC_SE_Li128ELb1ELb1ELb0ELb0EEENS1_19SingleTileSchedulerILb1ELb0ELb1ELi128EEEEEEEEEvNT_6ParamsE,"ax",@progbits
	.align	128
.text._ZN7cutlass13device_kernelIN5flash19enable_sm80_to_sm89INS1_16FlashAttnFwdSm80INS1_25CollectiveMainloopFwdSm80ILi4ELi1ELb0EN4cute5tupleIJNS5_1CILi128EEENS7_ILi64EEENS7_ILi96EEEEEELi96ENS_6half_tEfNS_4arch4Sm80ELb0ELb0ELb1ELb1ELb0ELb0ELb1ELb0EEENS1_21CollectiveEpilogueFwdINS6_IJS8_SA_S9_EEENS6_IJNS7_ILi1EEESI_SI_EEESC_SE_Li128ELb1ELb1ELb0ELb0EEENS1_19SingleTileSchedulerILb1ELb0ELb1ELi128EEEEEEEEEvNT_6ParamsE:
        .type           _ZN7cutlass13device_kernelIN5flash19enable_sm80_to_sm89INS1_16FlashAttnFwdSm80INS1_25CollectiveMainloopFwdSm80ILi4ELi1ELb0EN4cute5tupleIJNS5_1CILi128EEENS7_ILi64EEENS7_ILi96EEEEEELi96ENS_6half_tEfNS_4arch4Sm80ELb0ELb0ELb1ELb1ELb0ELb0ELb1ELb0EEENS1_21CollectiveEpilogueFwdINS6_IJS8_SA_S9_EEENS6_IJNS7_ILi1EEESI_SI_EEESC_SE_Li128ELb1ELb1ELb0ELb0EEENS1_19SingleTileSchedulerILb1ELb0ELb1ELi128EEEEEEEEEvNT_6ParamsE,@function
        .size           _ZN7cutlass13device_kernelIN5flash19enable_sm80_to_sm89INS1_16FlashAttnFwdSm80INS1_25CollectiveMainloopFwdSm80ILi4ELi1ELb0EN4cute5tupleIJNS5_1CILi128EEENS7_ILi64EEENS7_ILi96EEEEEELi96ENS_6half_tEfNS_4arch4Sm80ELb0ELb0ELb1ELb1ELb0ELb0ELb1ELb0EEENS1_21CollectiveEpilogueFwdINS6_IJS8_SA_S9_EEENS6_IJNS7_ILi1EEESI_SI_EEESC_SE_Li128ELb1ELb1ELb0ELb0EEENS1_19SingleTileSchedulerILb1ELb0ELb1ELi128EEEEEEEEEvNT_6ParamsE,(.L_x_10 - _ZN7cutlass13device_kernelIN5flash19enable_sm80_to_sm89INS1_16FlashAttnFwdSm80INS1_25CollectiveMainloopFwdSm80ILi4ELi1ELb0EN4cute5tupleIJNS5_1CILi128EEENS7_ILi64EEENS7_ILi96EEEEEELi96ENS_6half_tEfNS_4arch4Sm80ELb0ELb0ELb1ELb1ELb0ELb0ELb1ELb0EEENS1_21CollectiveEpilogueFwdINS6_IJS8_SA_S9_EEENS6_IJNS7_ILi1EEESI_SI_EEESC_SE_Li128ELb1ELb1ELb0ELb0EEENS1_19SingleTileSchedulerILb1ELb0ELb1ELi128EEEEEEEEEvNT_6ParamsE)
        .other          _ZN7cutlass13device_kernelIN5flash19enable_sm80_to_sm89INS1_16FlashAttnFwdSm80INS1_25CollectiveMainloopFwdSm80ILi4ELi1ELb0EN4cute5tupleIJNS5_1CILi128EEENS7_ILi64EEENS7_ILi96EEEEEELi96ENS_6half_tEfNS_4arch4Sm80ELb0ELb0ELb1ELb1ELb0ELb0ELb1ELb0EEENS1_21CollectiveEpilogueFwdINS6_IJS8_SA_S9_EEENS6_IJNS7_ILi1EEESI_SI_EEESC_SE_Li128ELb1ELb1ELb0ELb0EEENS1_19SingleTileSchedulerILb1ELb0ELb1ELi128EEEEEEEEEvNT_6ParamsE,@"STO_CUDA_ENTRY STV_DEFAULT"
_ZN7cutlass13device_kernelIN5flash19enable_sm80_to_sm89INS1_16FlashAttnFwdSm80INS1_25CollectiveMainloopFwdSm80ILi4ELi1ELb0EN4cute5tupleIJNS5_1CILi128EEENS7_ILi64EEENS7_ILi96EEEEEELi96ENS_6half_tEfNS_4arch4Sm80ELb0ELb0ELb1ELb1ELb0ELb0ELb1ELb0EEENS1_21CollectiveEpilogueFwdINS6_IJS8_SA_S9_EEENS6_IJNS7_ILi1EEESI_SI_EEESC_SE_Li128ELb1ELb1ELb0ELb0EEENS1_19SingleTileSchedulerILb1ELb0ELb1ELi128EEEEEEEEEvNT_6ParamsE:
[----:B------:R-:W-:Y:S01]  /*0000*/  LDC R1, c[0x0][0x28] ;  /* 0x00000a00ff017b82 */ /* 0x000fe20000000800 */
[----:B------:R-:W-:Y:S05]  /*0010*/  EXIT ;  /* 0x000000000000794d */ /* 0x000fea0003800000 */
.L_x_1:
        /* <DEDUP_REMOVED lines=14> */
.L_x_10:


//--------------------- .text._ZN7cutlass13device_kernelIN5flash19enable_sm80_to_sm89INS1_16FlashAttnFwdSm80INS1_25CollectiveMainloopFwdSm80ILi4ELi1ELb0EN4cute5tupleIJNS5_1CILi128EEENS7_ILi64EEENS7_ILi96EEEEEELi96ENS_6half_tEfNS_4arch4Sm80ELb0ELb0ELb1ELb1ELb0ELb1ELb1ELb0EEENS1_21CollectiveEpilogueFwdINS6_IJS8_SA_S9_EEENS6_IJNS7_ILi1EEESI_SI_EEESC_SE_Li128ELb1ELb1ELb0ELb0EEENS1_19SingleTileSchedulerILb1ELb0ELb1ELi128EEEEEEEEEvNT_6ParamsE --------------------------
	.section	.text._ZN7cutlass13device_kernelIN5flash19enable_sm80_to_sm89INS1_16FlashAttnFwdSm80INS1_25CollectiveMainloopFwdSm80ILi4ELi1ELb0EN4cute5tupleIJNS5_1CILi128EEENS7_ILi64EEENS7_ILi96EEEEEELi96ENS_6half_tEfNS_4arch4Sm80ELb0ELb0ELb1ELb1ELb0ELb1ELb1ELb0EEENS1_21CollectiveEpilogueFwdINS6_IJS8_SA_S9_EEENS6_IJNS7_ILi1EEESI_SI_EEESC_SE_Li128ELb1ELb1ELb0ELb0EEENS1_19SingleTileSchedulerILb1ELb0ELb1ELi128EEEEEEEEEvNT_6ParamsE,"ax",@progbits
	.align	128
.text._ZN7cutlass13device_kernelIN5flash19enable_sm80_to_sm89INS1_16FlashAttnFwdSm80INS1_25CollectiveMainloopFwdSm80ILi4ELi1ELb0EN4cute5tupleIJNS5_1CILi128EEENS7_ILi64EEENS7_ILi96EEEEEELi96ENS_6half_tEfNS_4arch4Sm80ELb0ELb0ELb1ELb1ELb0ELb1ELb1ELb0EEENS1_21CollectiveEpilogueFwdINS6_IJS8_SA_S9_EEENS6_IJNS7_ILi1EEESI_SI_EEESC_SE_Li128ELb1ELb1ELb0ELb0EEENS1_19SingleTileSchedulerILb1ELb0ELb1ELi128EEEEEEEEEvNT_6ParamsE:
        .type           _ZN7cutlass13device_kernelIN5flash19enable_sm80_to_sm89INS1_16FlashAttnFwdSm80INS1_25CollectiveMainloopFwdSm80ILi4ELi1ELb0EN4cute5tupleIJNS5_1CILi128EEENS7_ILi64EEENS7_ILi96EEEEEELi96ENS_6half_tEfNS_4arch4Sm80ELb0ELb0ELb1ELb1ELb0ELb1ELb1ELb0EEENS1_21CollectiveEpilogueFwdINS6_IJS8_SA_S9_EEENS6_IJNS7_ILi1EEESI_SI_EEESC_SE_Li128ELb1ELb1ELb0ELb0EEENS1_19SingleTileSchedulerILb1ELb0ELb1ELi128EEEEEEEEEvNT_6ParamsE,@function
        .size           _ZN7cutlass13device_kernelIN5flash19enable_sm80_to_sm89INS1_16FlashAttnFwdSm80INS1_25CollectiveMainloopFwdSm80ILi4ELi1ELb0EN4cute5tupleIJNS5_1CILi128EEENS7_ILi64EEENS7_ILi96EEEEEELi96ENS_6half_tEfNS_4arch4Sm80ELb0ELb0ELb1ELb1ELb0ELb1ELb1ELb0EEENS1_21CollectiveEpilogueFwdINS6_IJS8_SA_S9_EEENS6_IJNS7_ILi1EEESI_SI_EEESC_SE_Li128ELb1ELb1ELb0ELb0EEENS1_19SingleTileSchedulerILb1ELb0ELb1ELi128EEEEEEEEEvNT_6ParamsE,(.L_x_11 - _ZN7cutlass13device_kernelIN5flash19enable_sm80_to_sm89INS1_16FlashAttnFwdSm80INS1_25CollectiveMainloopFwdSm80ILi4ELi1ELb0EN4cute5tupleIJNS5_1CILi128EEENS7_ILi64EEENS7_ILi96EEEEEELi96ENS_6half_tEfNS_4arch4Sm80ELb0ELb0ELb1ELb1ELb0ELb1ELb1ELb0EEENS1_21CollectiveEpilogueFwdINS6_IJS8_SA_S9_EEENS6_IJNS7_ILi1EEESI_SI_EEESC_SE_Li128ELb1ELb1ELb0ELb0EEENS1_19SingleTileSchedulerILb1ELb0ELb1ELi128EEEEEEEEEvNT_6ParamsE)
        .other          _ZN7cutlass13device_kernelIN5flash19enable_sm80_to_sm89INS1_16FlashAttnFwdSm80INS1_25CollectiveMainloopFwdSm80ILi4ELi1ELb0EN4cute5tupleIJNS5_1CILi128EEENS7_ILi64EEENS7_ILi96EEEEEELi96ENS_6half_tEfNS_4arch4Sm80ELb0ELb0ELb1ELb1ELb0ELb1ELb1ELb0EEENS1_21CollectiveEpilogueFwdINS6_IJS8_SA_S9_EEENS6_IJNS7_ILi1EEESI_SI_EEESC_SE_Li128ELb1ELb1ELb0ELb0EEENS1_19SingleTileSchedulerILb1ELb0ELb1ELi128EEEEEEEEEvNT_6ParamsE,@"STO_CUDA_ENTRY STV_DEFAULT"
_ZN7cutlass13device_kernelIN5flash19enable_sm80_to_sm89INS1_16FlashAttnFwdSm80INS1_25CollectiveMainloopFwdSm80ILi4ELi1ELb0EN4cute5tupleIJNS5_1CILi128EEENS7_ILi64EEENS7_ILi96EEEEEELi96ENS_6half_tEfNS_4arch4Sm80ELb0ELb0ELb1ELb1ELb0ELb1ELb1ELb0EEENS1_21CollectiveEpilogueFwdINS6_IJS8_SA_S9_EEENS6_IJNS7_ILi1EEESI_SI_EEESC_SE_Li128ELb1ELb1ELb0ELb0EEENS1_19SingleTileSchedulerILb1ELb0ELb1ELi128EEEEEEEEEvNT_6ParamsE:
[----:B------:R-:W-:Y:S01]  /*0000*/  LDC R1, c[0x0][0x28] ;  /* 0x00000a00ff017b82 */ /* 0x000fe20000000800 */
[----:B------:R-:W-:Y:S05]  /*0010*/  EXIT ;  /* 0x000000000000794d */ /* 0x000fea0003800000 */
.L_x_2:
        /* <DEDUP_REMOVED lines=14> */
.L_x_11:


//--------------------- .text._ZN7cutlass13device_kernelIN5flash19enable_sm80_to_sm89INS1_16FlashAttnFwdSm80INS1_25CollectiveMainloopFwdSm80ILi4ELi1ELb0EN4cute5tupleIJNS5_1CILi128EEENS7_ILi48EEENS7_ILi96EEEEEELi96ENS_6half_tEfNS_4arch4Sm80ELb0ELb1ELb1ELb0ELb0ELb0ELb1ELb0EEENS1_21CollectiveEpilogueFwdINS6_IJS8_SA_S9_EEENS6_IJNS7_ILi1EEESI_SI_EEESC_SE_Li128ELb0ELb1ELb0ELb0EEENS1_19SingleTileSchedulerILb0ELb0ELb1ELi128EEEEEEEEEvNT_6ParamsE --------------------------
	.section	.text._ZN7cutlass13device_kernelIN5flash19enable_sm80_to_sm89INS1_16FlashAttnFwdSm80INS1_25CollectiveMainloopFwdSm80ILi4ELi1ELb0EN4cute5tupleIJNS5_1CILi128EEENS7_ILi48EEENS7_ILi96EEEEEELi96ENS_6half_tEfNS_4arch4Sm80ELb0ELb1ELb1ELb0ELb0ELb0ELb1ELb0EEENS1_21CollectiveEpilogueFwdINS6_IJS8_SA_S9_EEENS6_IJNS7_ILi1EEESI_SI_EEESC_SE_Li128ELb0ELb1ELb0ELb0EEENS1_19SingleTileSchedulerILb0ELb0ELb1ELi128EEEEEEEEEvNT_6ParamsE,"ax",@progbits
	.align	128
.text._ZN7cutlass13device_kernelIN5flash19enable_sm80_to_sm89INS1_16FlashAttnFwdSm80INS1_25CollectiveMainloopFwdSm80ILi4ELi1ELb0EN4cute5tupleIJNS5_1CILi128EEENS7_ILi48EEENS7_ILi96EEEEEELi96ENS_6half_tEfNS_4arch4Sm80ELb0ELb1ELb1ELb0ELb0ELb0ELb1ELb0EEENS1_21CollectiveEpilogueFwdINS6_IJS8_SA_S9_EEENS6_IJNS7_ILi1EEESI_SI_EEESC_SE_Li128ELb0ELb1ELb0ELb0EEENS1_19SingleTileSchedulerILb0ELb0ELb1ELi128EEEEEEEEEvNT_6ParamsE:
        .type           _ZN7cutlass13device_kernelIN5flash19enable_sm80_to_sm89INS1_16FlashAttnFwdSm80INS1_25CollectiveMainloopFwdSm80ILi4ELi1ELb0EN4cute5tupleIJNS5_1CILi128EEENS7_ILi48EEENS7_ILi96EEEEEELi96ENS_6half_tEfNS_4arch4Sm80ELb0ELb1ELb1ELb0ELb0ELb0ELb1ELb0EEENS1_21CollectiveEpilogueFwdINS6_IJS8_SA_S9_EEENS6_IJNS7_ILi1EEESI_SI_EEESC_SE_Li128ELb0ELb1ELb0ELb0EEENS1_19SingleTileSchedulerILb0ELb0ELb1ELi128EEEEEEEEEvNT_6ParamsE,@function
        .size           _ZN7cutlass13device_kernelIN5flash19enable_sm80_to_sm89INS1_16FlashAttnFwdSm80INS1_25CollectiveMainloopFwdSm80ILi4ELi1ELb0EN4cute5tupleIJNS5_1CILi128EEENS7_ILi48EEENS7_ILi96EEEEEELi96ENS_6half_tEfNS_4arch4Sm80ELb0ELb1ELb1ELb0ELb0ELb0ELb1ELb0EEENS1_21CollectiveEpilogueFwdINS6_IJS8_SA_S9_EEENS6_IJNS7_ILi1EEESI_SI_EEESC_SE_Li128ELb0ELb1ELb0ELb0EEENS1_19SingleTileSchedulerILb0ELb0ELb1ELi128EEEEEEEEEvNT_6ParamsE,(.L_x_12 - _ZN7cutlass13device_kernelIN5flash19enable_sm80_to_sm89INS1_16FlashAttnFwdSm80INS1_25CollectiveMainloopFwdSm80ILi4ELi1ELb0EN4cute5tupleIJNS5_1CILi128EEENS7_ILi48EEENS7_ILi96EEEEEELi96ENS_6half_tEfNS_4arch4Sm80ELb0ELb1ELb1ELb0ELb0ELb0ELb1ELb0EEENS1_21CollectiveEpilogueFwdINS6_IJS8_SA_S9_EEENS6_IJNS7_ILi1EEESI_SI_EEESC_SE_Li128ELb0ELb1ELb0ELb0EEENS1_19SingleTileSchedulerILb0ELb0ELb1ELi128EEEEEEEEEvNT_6ParamsE)
        .other          _ZN7cutlass13device_kernelIN5flash19enable_sm80_to_sm89INS1_16FlashAttnFwdSm80INS1_25CollectiveMainloopFwdSm80ILi4ELi1ELb0EN4cute5tupleIJNS5_1CILi128EEENS7_ILi48EEENS7_ILi96EEEEEELi96ENS_6half_tEfNS_4arch4Sm80ELb0ELb1ELb1ELb0ELb0ELb0ELb1ELb0EEENS1_21CollectiveEpilogueFwdINS6_IJS8_SA_S9_EEENS6_IJNS7_ILi1EEESI_SI_EEESC_SE_Li128ELb0ELb1ELb0ELb0EEENS1_19SingleTileSchedulerILb0ELb0ELb1ELi128EEEEEEEEEvNT_6ParamsE,@"STO_CUDA_ENTRY STV_DEFAULT"
_ZN7cutlass13device_kernelIN5flash19enable_sm80_to_sm89INS1_16FlashAttnFwdSm80INS1_25CollectiveMainloopFwdSm80ILi4ELi1ELb0EN4cute5tupleIJNS5_1CILi128EEENS7_ILi48EEENS7_ILi96EEEEEELi96ENS_6half_tEfNS_4arch4Sm80ELb0ELb1ELb1ELb0ELb0ELb0ELb1ELb0EEENS1_21CollectiveEpilogueFwdINS6_IJS8_SA_S9_EEENS6_IJNS7_ILi1EEESI_SI_EEESC_SE_Li128ELb0ELb1ELb0ELb0EEENS1_19SingleTileSchedulerILb0ELb0ELb1ELi128EEEEEEEEEvNT_6ParamsE:
[----:B------:R-:W-:Y:S01]  /*0000*/  LDC R1, c[0x0][0x28] ;  /* 0x00000a00ff017b82 */ /* 0x000fe20000000800 */
[----:B------:R-:W-:Y:S05]  /*0010*/  EXIT ;  /* 0x000000000000794d */ /* 0x000fea0003800000 */
.L_x_3:
        /* <DEDUP_REMOVED lines=14> */
.L_x_12:


//--------------------- .text._ZN7cutlass13device_kernelIN5flash19enable_sm80_to_sm89INS1_16FlashAttnFwdSm80INS1_25CollectiveMainloopFwdSm80ILi4ELi1ELb0EN4cute5tupleIJNS5_1CILi128EEENS7_ILi48EEENS7_ILi96EEEEEELi96ENS_6half_tEfNS_4arch4Sm80ELb0ELb1ELb1ELb1ELb0ELb0ELb1ELb0EEENS1_21CollectiveEpilogueFwdINS6_IJS8_SA_S9_EEENS6_IJNS7_ILi1EEESI_SI_EEESC_SE_Li128ELb1ELb1ELb0ELb0EEENS1_19SingleTileSchedulerILb1ELb0ELb1ELi128EEEEEEEEEvNT_6ParamsE --------------------------
	.section	.text._ZN7cutlass13device_kernelIN5flash19enable_sm80_to_sm89INS1_16FlashAttnFwdSm80INS1_25CollectiveMainloopFwdSm80ILi4ELi1ELb0EN4cute5tupleIJNS5_1CILi128EEENS7_ILi48EEENS7_ILi96EEEEEELi96ENS_6half_tEfNS_4arch4Sm80ELb0ELb1ELb1ELb1ELb0ELb0ELb1ELb0EEENS1_21CollectiveEpilogueFwdINS6_IJS8_SA_S9_EEENS6_IJNS7_ILi1EEESI_SI_EEESC_SE_Li128ELb1ELb1ELb0ELb0EEENS1_19SingleTileSchedulerILb1ELb0ELb1ELi128EEEEEEEEEvNT_6ParamsE,"ax",@progbits
	.align	128
.text._ZN7cutlass13device_kernelIN5flash19enable_sm80_to_sm89INS1_16FlashAttnFwdSm80INS1_25CollectiveMainloopFwdSm80ILi4ELi1ELb0EN4cute5tupleIJNS5_1CILi128EEENS7_ILi48EEENS7_ILi96EEEEEELi96ENS_6half_tEfNS_4arch4Sm80ELb0ELb1ELb1ELb1ELb0ELb0ELb1ELb0EEENS1_21CollectiveEpilogueFwdINS6_IJS8_SA_S9_EEENS6_IJNS7_ILi1EEESI_SI_EEESC_SE_Li128ELb1ELb1ELb0ELb0EEENS1_19SingleTileSchedulerILb1ELb0ELb1ELi128EEEEEEEEEvNT_6ParamsE:
        .type           _ZN7cutlass13device_kernelIN5flash19enable_sm80_to_sm89INS1_16FlashAttnFwdSm80INS1_25CollectiveMainloopFwdSm80ILi4ELi1ELb0EN4cute5tupleIJNS5_1CILi128EEENS7_ILi48EEENS7_ILi96EEEEEELi96ENS_6half_tEfNS_4arch4Sm80ELb0ELb1ELb1ELb1ELb0ELb0ELb1ELb0EEENS1_21CollectiveEpilogueFwdINS6_IJS8_SA_S9_EEENS6_IJNS7_ILi1EEESI_SI_EEESC_SE_Li128ELb1ELb1ELb0ELb0EEENS1_19SingleTileSchedulerILb1ELb0ELb1ELi128EEEEEEEEEvNT_6ParamsE,@function
        .size           _ZN7cutlass13device_kernelIN5flash19enable_sm80_to_sm89INS1_16FlashAttnFwdSm80INS1_25CollectiveMainloopFwdSm80ILi4ELi1ELb0EN4cute5tupleIJNS5_1CILi128EEENS7_ILi48EEENS7_ILi96EEEEEELi96ENS_6half_tEfNS_4arch4Sm80ELb0ELb1ELb1ELb1ELb0ELb0ELb1ELb0EEENS1_21CollectiveEpilogueFwdINS6_IJS8_SA_S9_EEENS6_IJNS7_ILi1EEESI_SI_EEESC_SE_Li128ELb1ELb1ELb0ELb0EEENS1_19SingleTileSchedulerILb1ELb0ELb1ELi128EEEEEEEEEvNT_6ParamsE,(.L_x_13 - _ZN7cutlass13device_kernelIN5flash19enable_sm80_to_sm89INS1_16FlashAttnFwdSm80INS1_25CollectiveMainloopFwdSm80ILi4ELi1ELb0EN4cute5tupleIJNS5_1CILi128EEENS7_ILi48EEENS7_ILi96EEEEEELi96ENS_6half_tEfNS_4arch4Sm80ELb0ELb1ELb1ELb1ELb0ELb0ELb1ELb0EEENS1_21CollectiveEpilogueFwdINS6_IJS8_SA_S9_EEENS6_IJNS7_ILi1EEESI_SI_EEESC_SE_Li128ELb1ELb1ELb0ELb0EEENS1_19SingleTileSchedulerILb1ELb0ELb1ELi128EEEEEEEEEvNT_6ParamsE)
        .other          _ZN7cutlass13device_kernelIN5flash19enable_sm80_to_sm89INS1_16FlashAttnFwdSm80INS1_25CollectiveMainloopFwdSm80ILi4ELi1ELb0EN4cute5tupleIJNS5_1CILi128EEENS7_ILi48EEENS7_ILi96EEEEEELi96ENS_6half_tEfNS_4arch4Sm80ELb0ELb1ELb1ELb1ELb0ELb0ELb1ELb0EEENS1_21CollectiveEpilogueFwdINS6_IJS8_SA_S9_EEENS6_IJNS7_ILi1EEESI_SI_EEESC_SE_Li128ELb1ELb1ELb0ELb0EEENS1_19SingleTileSchedulerILb1ELb0ELb1ELi128EEEEEEEEEvNT_6ParamsE,@"STO_CUDA_ENTRY STV_DEFAULT"
_ZN7cutlass13device_kernelIN5flash19enable_sm80_to_sm89INS1_16FlashAttnFwdSm80INS1_25CollectiveMainloopFwdSm80ILi4ELi1ELb0EN4cute5tupleIJNS5_1CILi128EEENS7_ILi48EEENS7_ILi96EEEEEELi96ENS_6half_tEfNS_4arch4Sm80ELb0ELb1ELb1ELb1ELb0ELb0ELb1ELb0EEENS1_21CollectiveEpilogueFwdINS6_IJS8_SA_S9_EEENS6_IJNS7_ILi1EEESI_SI_EEESC_SE_Li128ELb1ELb1ELb0ELb0EEENS1_19SingleTileSchedulerILb1ELb0ELb1ELi128EEEEEEEEEvNT_6ParamsE:
[----:B------:R-:W-:Y:S01]  /*0000*/  LDC R1, c[0x0][0x28] ;  /* 0x00000a00ff017b82 */ /* 0x000fe20000000800 */
[----:B------:R-:W-:Y:S05]  /*0010*/  EXIT ;  /* 0x000000000000794d */ /* 0x000fea0003800000 */
.L_x_4:
        /* <DEDUP_REMOVED lines=14> */
.L_x_13:


//--------------------- .text._ZN7cutlass13device_kernelIN5flash19enable_sm80_to_sm89INS1_16FlashAttnFwdSm80INS1_25CollectiveMainloopFwdSm80ILi4ELi1ELb0EN4cute5tupleIJNS5_1CILi128EEENS7_ILi48EEENS7_ILi96EEEEEELi96ENS_6half_tEfNS_4arch4Sm80ELb0ELb1ELb1ELb1ELb0ELb1ELb1ELb0EEENS1_21CollectiveEpilogueFwdINS6_IJS8_SA_S9_EEENS6_IJNS7_ILi1EEESI_SI_EEESC_SE_Li128ELb1ELb1ELb0ELb0EEENS1_19SingleTileSchedulerILb1ELb0ELb1ELi128EEEEEEEEEvNT_6ParamsE --------------------------
	.section	.text._ZN7cutlass13device_kernelIN5flash19enable_sm80_to_sm89INS1_16FlashAttnFwdSm80INS1_25CollectiveMainloopFwdSm80ILi4ELi1ELb0EN4cute5tupleIJNS5_1CILi128EEENS7_ILi48EEENS7_ILi96EEEEEELi96ENS_6half_tEfNS_4arch4Sm80ELb0ELb1ELb1ELb1ELb0ELb1ELb1ELb0EEENS1_21CollectiveEpilogueFwdINS6_IJS8_SA_S9_EEENS6_IJNS7_ILi1EEESI_SI_EEESC_SE_Li128ELb1ELb1ELb0ELb0EEENS1_19SingleTileSchedulerILb1ELb0ELb1ELi128EEEEEEEEEvNT_6ParamsE,"ax",@progbits
	.align	128
.text._ZN7cutlass13device_kernelIN5flash19enable_sm80_to_sm89INS1_16FlashAttnFwdSm80INS1_25CollectiveMainloopFwdSm80ILi4ELi1ELb0EN4cute5tupleIJNS5_1CILi128EEENS7_ILi48EEENS7_ILi96EEEEEELi96ENS_6half_tEfNS_4arch4Sm80ELb0ELb1ELb1ELb1ELb0ELb1ELb1ELb0EEENS1_21CollectiveEpilogueFwdINS6_IJS8_SA_S9_EEENS6_IJNS7_ILi1EEESI_SI_EEESC_SE_Li128ELb1ELb1ELb0ELb0EEENS1_19SingleTileSchedulerILb1ELb0ELb1ELi128EEEEEEEEEvNT_6ParamsE:
        .type           _ZN7cutlass13device_kernelIN5flash19enable_sm80_to_sm89INS1_16FlashAttnFwdSm80INS1_25CollectiveMainloopFwdSm80ILi4ELi1ELb0EN4cute5tupleIJNS5_1CILi128EEENS7_ILi48EEENS7_ILi96EEEEEELi96ENS_6half_tEfNS_4arch4Sm80ELb0ELb1ELb1ELb1ELb0ELb1ELb1ELb0EEENS1_21CollectiveEpilogueFwdINS6_IJS8_SA_S9_EEENS6_IJNS7_ILi1EEESI_SI_EEESC_SE_Li128ELb1ELb1ELb0ELb0EEENS1_19SingleTileSchedulerILb1ELb0ELb1ELi128EEEEEEEEEvNT_6ParamsE,@function
        .size           _ZN7cutlass13device_kernelIN5flash19enable_sm80_to_sm89INS1_16FlashAttnFwdSm80INS1_25CollectiveMainloopFwdSm80ILi4ELi1ELb0EN4cute5tupleIJNS5_1CILi128EEENS7_ILi48EEENS7_ILi96EEEEEELi96ENS_6half_tEfNS_4arch4Sm80ELb0ELb1ELb1ELb1ELb0ELb1ELb1ELb0EEENS1_21CollectiveEpilogueFwdINS6_IJS8_SA_S9_EEENS6_IJNS7_ILi1EEESI_SI_EEESC_SE_Li128ELb1ELb1ELb0ELb0EEENS1_19SingleTileSchedulerILb1ELb0ELb1ELi128EEEEEEEEEvNT_6ParamsE,(.L_x_14 - _ZN7cutlass13device_kernelIN5flash19enable_sm80_to_sm89INS1_16FlashAttnFwdSm80INS1_25CollectiveMainloopFwdSm80ILi4ELi1ELb0EN4cute5tupleIJNS5_1CILi128EEENS7_ILi48EEENS7_ILi96EEEEEELi96ENS_6half_tEfNS_4arch4Sm80ELb0ELb1ELb1ELb1ELb0ELb1ELb1ELb0EEENS1_21CollectiveEpilogueFwdINS6_IJS8_SA_S9_EEENS6_IJNS7_ILi1EEESI_SI_EEESC_SE_Li128ELb1ELb1ELb0ELb0EEENS1_19SingleTileSchedulerILb1ELb0ELb1ELi128EEEEEEEEEvNT_6ParamsE)
        .other          _ZN7cutlass13device_kernelIN5flash19enable_sm80_to_sm89INS1_16FlashAttnFwdSm80INS1_25CollectiveMainloopFwdSm80ILi4ELi1ELb0EN4cute5tupleIJNS5_1CILi128EEENS7_ILi48EEENS7_ILi96EEEEEELi96ENS_6half_tEfNS_4arch4Sm80ELb0ELb1ELb1ELb1ELb0ELb1ELb1ELb0EEENS1_21CollectiveEpilogueFwdINS6_IJS8_SA_S9_EEENS6_IJNS7_ILi1EEESI_SI_EEESC_SE_Li128ELb1ELb1ELb0ELb0EEENS1_19SingleTileSchedulerILb1ELb0ELb1ELi128EEEEEEEEEvNT_6ParamsE,@"STO_CUDA_ENTRY STV_DEFAULT"
_ZN7cutlass13device_kernelIN5flash19enable_sm80_to_sm89INS1_16FlashAttnFwdSm80INS1_25CollectiveMainloopFwdSm80ILi4ELi1ELb0EN4cute5tupleIJNS5_1CILi128EEENS7_ILi48EEENS7_ILi96EEEEEELi96ENS_6half_tEfNS_4arch4Sm80ELb0ELb1ELb1ELb1ELb0ELb1ELb1ELb0EEENS1_21CollectiveEpilogueFwdINS6_IJS8_SA_S9_EEENS6_IJNS7_ILi1EEESI_SI_EEESC_SE_Li128ELb1ELb1ELb0ELb0EEENS1_19SingleTileSchedulerILb1ELb0ELb1ELi128EEEEEEEEEvNT_6ParamsE:
[----:B------:R-:W-:Y:S01]  /*0000*/  LDC R1, c[0x0][0x28] ;  /* 0x00000a00ff017b82 */ /* 0x000fe20000000800 */
[----:B------:R-:W-:Y:S05]  /*0010*/  EXIT ;  /* 0x000000000000794d */ /* 0x000fea0003800000 */
.L_x_5:
        /* <DEDUP_REMOVED lines=14> */
.L_x_14:


//--------------------- .text._ZN7cutlass13device_kernelIN5flash19enable_sm80_to_sm89INS1_16FlashAttnFwdSm80INS1_25CollectiveMainloopFwdSm80ILi4ELi1ELb0EN4cute5tupleIJNS5_1CILi128EEENS7_ILi64EEENS7_ILi96EEEEEELi96ENS_6half_tEfNS_4arch4Sm80ELb1ELb0ELb1ELb0ELb0ELb0ELb1ELb0EEENS1_21CollectiveEpilogueFwdINS6_IJS8_SA_S9_EEENS6_IJNS7_ILi1EEESI_SI_EEESC_SE_Li128ELb0ELb1ELb0ELb0EEENS1_30DynamicPersistentTileSchedulerILi128ELi128ELb0ELb1ELb0EEEEEEEEEvNT_6ParamsE --------------------------
	.section	.text._ZN7cutlass13device_kernelIN5flash19enable_sm80_to_sm89INS1_16FlashAttnFwdSm80INS1_25CollectiveMainloopFwdSm80ILi4ELi1ELb0EN4cute5tupleIJNS5_1CILi128EEENS7_ILi64EEENS7_ILi96EEEEEELi96ENS_6half_tEfNS_4arch4Sm80ELb1ELb0ELb1ELb0ELb0ELb0ELb1ELb0EEENS1_21CollectiveEpilogueFwdINS6_IJS8_SA_S9_EEENS6_IJNS7_ILi1EEESI_SI_EEESC_SE_Li128ELb0ELb1ELb0ELb0EEENS1_30DynamicPersistentTileSchedulerILi128ELi128ELb0ELb1ELb0EEEEEEEEEvNT_6ParamsE,"ax",@progbits
	.align	128
.text._ZN7cutlass13device_kernelIN5flash19enable_sm80_to_sm89INS1_16FlashAttnFwdSm80INS1_25CollectiveMainloopFwdSm80ILi4ELi1ELb0EN4cute5tupleIJNS5_1CILi128EEENS7_ILi64EEENS7_ILi96EEEEEELi96ENS_6half_tEfNS_4arch4Sm80ELb1ELb0ELb1ELb0ELb0ELb0ELb1ELb0EEENS1_21CollectiveEpilogueFwdINS6_IJS8_SA_S9_EEENS6_IJNS7_ILi1EEESI_SI_EEESC_SE_Li128ELb0ELb1ELb0ELb0EEENS1_30DynamicPersistentTileSchedulerILi128ELi128ELb0ELb1ELb0EEEEEEEEEvNT_6ParamsE:
        .type           _ZN7cutlass13device_kernelIN5flash19enable_sm80_to_sm89INS1_16FlashAttnFwdSm80INS1_25CollectiveMainloopFwdSm80ILi4ELi1ELb0EN4cute5tupleIJNS5_1CILi128EEENS7_ILi64EEENS7_ILi96EEEEEELi96ENS_6half_tEfNS_4arch4Sm80ELb1ELb0ELb1ELb0ELb0ELb0ELb1ELb0EEENS1_21CollectiveEpilogueFwdINS6_IJS8_SA_S9_EEENS6_IJNS7_ILi1EEESI_SI_EEESC_SE_Li128ELb0ELb1ELb0ELb0EEENS1_30DynamicPersistentTileSchedulerILi128ELi128ELb0ELb1ELb0EEEEEEEEEvNT_6ParamsE,@function
        .size           _ZN7cutlass13device_kernelIN5flash19enable_sm80_to_sm89INS1_16FlashAttnFwdSm80INS1_25CollectiveMainloopFwdSm80ILi4ELi1ELb0EN4cute5tupleIJNS5_1CILi128EEENS7_ILi64EEENS7_ILi96EEEEEELi96ENS_6half_tEfNS_4arch4Sm80ELb1ELb0ELb1ELb0ELb0ELb0ELb1ELb0EEENS1_21CollectiveEpilogueFwdINS6_IJS8_SA_S9_EEENS6_IJNS7_ILi1EEESI_SI_EEESC_SE_Li128ELb0ELb1ELb0ELb0EEENS1_30DynamicPersistentTileSchedulerILi128ELi128ELb0ELb1ELb0EEEEEEEEEvNT_6ParamsE,(.L_x_15 - _ZN7cutlass13device_kernelIN5flash19enable_sm80_to_sm89INS1_16FlashAttnFwdSm80INS1_25CollectiveMainloopFwdSm80ILi4ELi1ELb0EN4cute5tupleIJNS5_1CILi128EEENS7_ILi64EEENS7_ILi96EEEEEELi96ENS_6half_tEfNS_4arch4Sm80ELb1ELb0ELb1ELb0ELb0ELb0ELb1ELb0EEENS1_21CollectiveEpilogueFwdINS6_IJS8_SA_S9_EEENS6_IJNS7_ILi1EEESI_SI_EEESC_SE_Li128ELb0ELb1ELb0ELb0EEENS1_30DynamicPersistentTileSchedulerILi128ELi128ELb0ELb1ELb0EEEEEEEEEvNT_6ParamsE)
        .other          _ZN7cutlass13device_kernelIN5flash19enable_sm80_to_sm89INS1_16FlashAttnFwdSm80INS1_25CollectiveMainloopFwdSm80ILi4ELi1ELb0EN4cute5tupleIJNS5_1CILi128EEENS7_ILi64EEENS7_ILi96EEEEEELi96ENS_6half_tEfNS_4arch4Sm80ELb1ELb0ELb1ELb0ELb0ELb0ELb1ELb0EEENS1_21CollectiveEpilogueFwdINS6_IJS8_SA_S9_EEENS6_IJNS7_ILi1EEESI_SI_EEESC_SE_Li128ELb0ELb1ELb0ELb0EEENS1_30DynamicPersistentTileSchedulerILi128ELi128ELb0ELb1ELb0EEEEEEEEEvNT_6ParamsE,@"STO_CUDA_ENTRY STV_DEFAULT"
_ZN7cutlass13device_kernelIN5flash19enable_sm80_to_sm89INS1_16FlashAttnFwdSm80INS1_25CollectiveMainloopFwdSm80ILi4ELi1ELb0EN4cute5tupleIJNS5_1CILi128EEENS7_ILi64EEENS7_ILi96EEEEEELi96ENS_6half_tEfNS_4arch4Sm80ELb1ELb0ELb1ELb0ELb0ELb0ELb1ELb0EEENS1_21CollectiveEpilogueFwdINS6_IJS8_SA_S9_EEENS6_IJNS7_ILi1EEESI_SI_EEESC_SE_Li128ELb0ELb1ELb0ELb0EEENS1_30DynamicPersistentTileSchedulerILi128ELi128ELb0ELb1ELb0EEEEEEEEEvNT_6ParamsE:
[----:B------:R-:W-:Y:S01]  /*0000*/  LDC R1, c[0x0][0x28] ;  /* 0x00000a00ff017b82 */ /* 0x000fe20000000800 */
[----:B------:R-:W-:Y:S05]  /*0010*/  EXIT ;  /* 0x000000000000794d */ /* 0x000fea0003800000 */
.L_x_6:
        /* <DEDUP_REMOVED lines=14> */
.L_x_15:


//--------------------- .text._ZN7cutlass13device_kernelIN5flash19enable_sm80_to_sm89INS1_16FlashAttnFwdSm80INS1_25CollectiveMainloopFwdSm80ILi4ELi1ELb0EN4cute5tupleIJNS5_1CILi128EEENS7_ILi64EEENS7_ILi96EEEEEELi96ENS_6half_tEfNS_4arch4Sm80ELb1ELb0ELb1ELb1ELb0ELb0ELb1ELb0EEENS1_21CollectiveEpilogueFwdINS6_IJS8_SA_S9_EEENS6_IJNS7_ILi1EEESI_SI_EEESC_SE_Li128ELb1ELb1ELb0ELb0EEENS1_19SingleTileSchedulerILb1ELb0ELb1ELi128EEEEEEEEEvNT_6ParamsE --------------------------
	.section	.text._ZN7cutlass13device_kernelIN5flash19enable_sm80_to_sm89INS1_16FlashAttnFwdSm80INS1_25CollectiveMainloopFwdSm80ILi4ELi1ELb0EN4cute5tupleIJNS5_1CILi128EEENS7_ILi64EEENS7_ILi96EEEEEELi96ENS_6half_tEfNS_4arch4Sm80ELb1ELb0ELb1ELb1ELb0ELb0ELb1ELb0EEENS1_21CollectiveEpilogueFwdINS6_IJS8_SA_S9_EEENS6_IJNS7_ILi1EEESI_SI_EEESC_SE_Li128ELb1ELb1ELb0ELb0EEENS1_19SingleTileSchedulerILb1ELb0ELb1ELi128EEEEEEEEEvNT_6ParamsE,"ax",@progbits
	.align	128
.text._ZN7cutlass13device_kernelIN5flash19enable_sm80_to_sm89INS1_16FlashAttnFwdSm80INS1_25CollectiveMainloopFwdSm80ILi4ELi1ELb0EN4cute5tupleIJNS5_1CILi128EEENS7_ILi64EEENS7_ILi96EEEEEELi96ENS_6half_tEfNS_4arch4Sm80ELb1ELb0ELb1ELb1ELb0ELb0ELb1ELb0EEENS1_21CollectiveEpilogueFwdINS6_IJS8_SA_S9_EEENS6_IJNS7_ILi1EEESI_SI_EEESC_SE_Li128ELb1ELb1ELb0ELb0EEENS1_19SingleTileSchedulerILb1ELb0ELb1ELi128EEEEEEEEEvNT_6ParamsE:
        .type           _ZN7cutlass13device_kernelIN5flash19enable_sm80_to_sm89INS1_16FlashAttnFwdSm80INS1_25CollectiveMainloopFwdSm80ILi4ELi1ELb0EN4cute5tupleIJNS5_1CILi128EEENS7_ILi64EEENS7_ILi96EEEEEELi96ENS_6half_tEfNS_4arch4Sm80ELb1ELb0ELb1ELb1ELb0ELb0ELb1ELb0EEENS1_21CollectiveEpilogueFwdINS6_IJS8_SA_S9_EEENS6_IJNS7_ILi1EEESI_SI_EEESC_SE_Li128ELb1ELb1ELb0ELb0EEENS1_19SingleTileSchedulerILb1ELb0ELb1ELi128EEEEEEEEEvNT_6ParamsE,@function
        .size           _ZN7cutlass13device_kernelIN5flash19enable_sm80_to_sm89INS1_16FlashAttnFwdSm80INS1_25CollectiveMainloopFwdSm80ILi4ELi1ELb0EN4cute5tupleIJNS5_1CILi128EEENS7_ILi64EEENS7_ILi96EEEEEELi96ENS_6half_tEfNS_4arch4Sm80ELb1ELb0ELb1ELb1ELb0ELb0ELb1ELb0EEENS1_21CollectiveEpilogueFwdINS6_IJS8_SA_S9_EEENS6_IJNS7_ILi1EEESI_SI_EEESC_SE_Li128ELb1ELb1ELb0ELb0EEENS1_19SingleTileSchedulerILb1ELb0ELb1ELi128EEEEEEEEEvNT_6ParamsE,(.L_x_16 - _ZN7cutlass13device_kernelIN5flash19enable_sm80_to_sm89INS1_16FlashAttnFwdSm80INS1_25CollectiveMainloopFwdSm80ILi4ELi1ELb0EN4cute5tupleIJNS5_1CILi128EEENS7_ILi64EEENS7_ILi96EEEEEELi96ENS_6half_tEfNS_4arch4Sm80ELb1ELb0ELb1ELb1ELb0ELb0ELb1ELb0EEENS1_21CollectiveEpilogueFwdINS6_IJS8_SA_S9_EEENS6_IJNS7_ILi1EEESI_SI_EEESC_SE_Li128ELb1ELb1ELb0ELb0EEENS1_19SingleTileSchedulerILb1ELb0ELb1ELi128EEEEEEEEEvNT_6ParamsE)
        .other          _ZN7cutlass13device_kernelIN5flash19enable_sm80_to_sm89INS1_16FlashAttnFwdSm80INS1_25CollectiveMainloopFwdSm80ILi4ELi1ELb0EN4cute5tupleIJNS5_1CILi128EEENS7_ILi64EEENS7_ILi96EEEEEELi96ENS_6half_tEfNS_4arch4Sm80ELb1ELb0ELb1ELb1ELb0ELb0ELb1ELb0EEENS1_21CollectiveEpilogueFwdINS6_IJS8_SA_S9_EEENS6_IJNS7_ILi1EEESI_SI_EEESC_SE_Li128ELb1ELb1ELb0ELb0EEENS1_19SingleTileSchedulerILb1ELb0ELb1ELi128EEEEEEEEEvNT_6ParamsE,@"STO_CUDA_ENTRY STV_DEFAULT"
_ZN7cutlass13device_kernelIN5flash19enable_sm80_to_sm89INS1_16FlashAttnFwdSm80INS1_25CollectiveMainloopFwdSm80ILi4ELi1ELb0EN4cute5tupleIJNS5_1CILi128EEENS7_ILi64EEENS7_ILi96EEEEEELi96ENS_6half_tEfNS_4arch4Sm80ELb1ELb0ELb1ELb1ELb0ELb0ELb1ELb0EEENS1_21CollectiveEpilogueFwdINS6_IJS8_SA_S9_EEENS6_IJNS7_ILi1EEESI_SI_EEESC_SE_Li128ELb1ELb1ELb0ELb0EEENS1_19SingleTileSchedulerILb1ELb0ELb1ELi128EEEEEEEEEvNT_6ParamsE:
[----:B------:R-:W-:Y:S01]  /*0000*/  LDC R1, c[0x0][0x28] ;  /* 0x00000a00ff017b82 */ /* 0x000fe20000000800 */
[----:B------:R-:W-:Y:S05]  /*0010*/  EXIT ;  /* 0x000000000000794d */ /* 0x000fea0003800000 */
.L_x_7:
        /* <DEDUP_REMOVED lines=14> */
.L_x_16:


//--------------------- .text._ZN7cutlass13device_kernelIN5flash19enable_sm80_to_sm89INS1_16FlashAttnFwdSm80INS1_25CollectiveMainloopFwdSm80ILi4ELi1ELb0EN4cute5tupleIJNS5_1CILi128EEENS7_ILi64EEENS7_ILi96EEEEEELi96ENS_6half_tEfNS_4arch4Sm80ELb1ELb0ELb1ELb1ELb0ELb1ELb1ELb0EEENS1_21CollectiveEpilogueFwdINS6_IJS8_SA_S9_EEENS6_IJNS7_ILi1EEESI_SI_EEESC_SE_Li128ELb1ELb1ELb0ELb0EEENS1_19SingleTileSchedulerILb1ELb0ELb1ELi128EEEEEEEEEvNT_6ParamsE --------------------------
	.section	.text._ZN7cutlass13device_kernelIN5flash19enable_sm80_to_sm89INS1_16FlashAttnFwdSm80INS1_25CollectiveMainloopFwdSm80ILi4ELi1ELb0EN4cute5tupleIJNS5_1CILi128EEENS7_ILi64EEENS7_ILi96EEEEEELi96ENS_6half_tEfNS_4arch4Sm80ELb1ELb0ELb1ELb1ELb0ELb1ELb1ELb0EEENS1_21CollectiveEpilogueFwdINS6_IJS8_SA_S9_EEENS6_IJNS7_ILi1EEESI_SI_EEESC_SE_Li128ELb1ELb1ELb0ELb0EEENS1_19SingleTileSchedulerILb1ELb0ELb1ELi128EEEEEEEEEvNT_6ParamsE,"ax",@progbits
	.align	128
.text._ZN7cutlass13device_kernelIN5flash19enable_sm80_to_sm89INS1_16FlashAttnFwdSm80INS1_25CollectiveMainloopFwdSm80ILi4ELi1ELb0EN4cute5tupleIJNS5_1CILi128EEENS7_ILi64EEENS7_ILi96EEEEEELi96ENS_6half_tEfNS_4arch4Sm80ELb1ELb0ELb1ELb1ELb0ELb1ELb1ELb0EEENS1_21CollectiveEpilogueFwdINS6_IJS8_SA_S9_EEENS6_IJNS7_ILi1EEESI_SI_EEESC_SE_Li128ELb1ELb1ELb0ELb0EEENS1_19SingleTileSchedulerILb1ELb0ELb1ELi128EEEEEEEEEvNT_6ParamsE:
        .type           _ZN7cutlass13device_kernelIN5flash19enable_sm80_to_sm89INS1_16FlashAttnFwdSm80INS1_25CollectiveMainloopFwdSm80ILi4ELi1ELb0EN4cute5tupleIJNS5_1CILi128EEENS7_ILi64EEENS7_ILi96EEEEEELi96ENS_6half_tEfNS_4arch4Sm80ELb1ELb0ELb1ELb1ELb0ELb1ELb1ELb0EEENS1_21CollectiveEpilogueFwdINS6_IJS8_SA_S9_EEENS6_IJNS7_ILi1EEESI_SI_EEESC_SE_Li128ELb1ELb1ELb0ELb0EEENS1_19SingleTileSchedulerILb1ELb0ELb1ELi128EEEEEEEEEvNT_6ParamsE,@function
        .size           _ZN7cutlass13device_kernelIN5flash19enable_sm80_to_sm89INS1_16FlashAttnFwdSm80INS1_25CollectiveMainloopFwdSm80ILi4ELi1ELb0EN4cute5tupleIJNS5_1CILi128EEENS7_ILi64EEENS7_ILi96EEEEEELi96ENS_6half_tEfNS_4arch4Sm80ELb1ELb0ELb1ELb1ELb0ELb1ELb1ELb0EEENS1_21CollectiveEpilogueFwdINS6_IJS8_SA_S9_EEENS6_IJNS7_ILi1EEESI_SI_EEESC_SE_Li128ELb1ELb1ELb0ELb0EEENS1_19SingleTileSchedulerILb1ELb0ELb1ELi128EEEEEEEEEvNT_6ParamsE,(.L_x_17 - _ZN7cutlass13device_kernelIN5flash19enable_sm80_to_sm89INS1_16FlashAttnFwdSm80INS1_25CollectiveMainloopFwdSm80ILi4ELi1ELb0EN4cute5tupleIJNS5_1CILi128EEENS7_ILi64EEENS7_ILi96EEEEEELi96ENS_6half_tEfNS_4arch4Sm80ELb1ELb0ELb1ELb1ELb0ELb1ELb1ELb0EEENS1_21CollectiveEpilogueFwdINS6_IJS8_SA_S9_EEENS6_IJNS7_ILi1EEESI_SI_EEESC_SE_Li128ELb1ELb1ELb0ELb0EEENS1_19SingleTileSchedulerILb1ELb0ELb1ELi128EEEEEEEEEvNT_6ParamsE)
        .other          _ZN7cutlass13device_kernelIN5flash19enable_sm80_to_sm89INS1_16FlashAttnFwdSm80INS1_25CollectiveMainloopFwdSm80ILi4ELi1ELb0EN4cute5tupleIJNS5_1CILi128EEENS7_ILi64EEENS7_ILi96EEEEEELi96ENS_6half_tEfNS_4arch4Sm80ELb1ELb0ELb1ELb1ELb0ELb1ELb1ELb0EEENS1_21CollectiveEpilogueFwdINS6_IJS8_SA_S9_EEENS6_IJNS7_ILi1EEESI_SI_EEESC_SE_Li128ELb1ELb1ELb0ELb0EEENS1_19SingleTileSchedulerILb1ELb0ELb1ELi128EEEEEEEEEvNT_6ParamsE,@"STO_CUDA_ENTRY STV_DEFAULT"
_ZN7cutlass13device_kernelIN5flash19enable_sm80_to_sm89INS1_16FlashAttnFwdSm80INS1_25CollectiveMainloopFwdSm80ILi4ELi1ELb0EN4cute5tupleIJNS5_1CILi128EEENS7_ILi64EEENS7_ILi96EEEEEELi96ENS_6half_tEfNS_4arch4Sm80ELb1ELb0ELb1ELb1ELb0ELb1ELb1ELb0EEENS1_21CollectiveEpilogueFwdINS6_IJS8_SA_S9_EEENS6_IJNS7_ILi1EEESI_SI_EEESC_SE_Li128ELb1ELb1ELb0ELb0EEENS1_19SingleTileSchedulerILb1ELb0ELb1ELi128EEEEEEEEEvNT_6ParamsE:
[----:B------:R-:W-:Y:S01]  /*0000*/  LDC R1, c[0x0][0x28] ;  /* 0x00000a00ff017b82 */ /* 0x000fe20000000800 */
[----:B------:R-:W-:Y:S05]  /*0010*/  EXIT ;  /* 0x000000000000794d */ /* 0x000fea0003800000 */
.L_x_8:
        /* <DEDUP_REMOVED lines=14> */
.L_x_17:


//--------------------- .nv.shared.reserved.0     --------------------------
	.section	.nv.shared.reserved.0,"aw",@nobits
	.weak		__nv_reservedSMEM_offset_0_alias
	.size		__nv_reservedSMEM_offset_0_alias, 0, 0
	.other		__nv_reservedSMEM_offset_0_alias,@"STO_CUDA_RESERVED_SHARED STV_DEFAULT"
__nv_reservedSMEM_offset_0_alias:
	.zero		0


//--------------------- .nv.global                --------------------------
	.section	.nv.global,"aw",@nobits
.nv.global:
	.type		_ZN73_INTERNAL_8741fe0a_37_flash_fwd_hdim96_fp16_softcap_sm80_cu_ef95aea4_47844cute1_E,@object
	.size		_ZN73_INTERNAL_8741fe0a_37_flash_fwd_hdim96_fp16_softcap_sm80_cu_ef95aea4_47844cute1_E,(_ZN73_INTERNAL_8741fe0a_37_flash_fwd_hdim96_fp16_softcap_sm80_cu_ef95aea4_47844cuda3std3__45__cpo6cbeginE - _ZN73_INTERNAL_8741fe0a_37_flash_fwd_hdim96_fp16_softcap_sm80_cu_ef95aea4_47844cute1_E)
_ZN73_INTERNAL_8741fe0a_37_flash_fwd_hdim96_fp16_softcap_sm80_cu_ef95aea4_47844cute1_E:
	.zero		1
	.type		_ZN73_INTERNAL_8741fe0a_37_flash_fwd_hdim96_fp16_softcap_sm80_cu_ef95aea4_47844cuda3std3__45__cpo6cbeginE,@object
	.size		_ZN73_INTERNAL_8741fe0a_37_flash_fwd_hdim96_fp16_softcap_sm80_cu_ef95aea4_47844cuda3std3__45__cpo6cbeginE,(_ZN73_INTERNAL_8741fe0a_37_flash_fwd_hdim96_fp16_softcap_sm80_cu_ef95aea4_47844cuda3std3__48in_placeE - _ZN73_INTERNAL_8741fe0a_37_flash_fwd_hdim96_fp16_softcap_sm80_cu_ef95aea4_47844cuda3std3__45__cpo6cbeginE)
_ZN73_INTERNAL_8741fe0a_37_flash_fwd_hdim96_fp16_softcap_sm80_cu_ef95aea4_47844cuda3std3__45__cpo6cbeginE:
	.zero		1
	.type		_ZN73_INTERNAL_8741fe0a_37_flash_fwd_hdim96_fp16_softcap_sm80_cu_ef95aea4_47844cuda3std3__48in_placeE,@object
	.size		_ZN73_INTERNAL_8741fe0a_37_flash_fwd_hdim96_fp16_softcap_sm80_cu_ef95aea4_47844cuda3std3__48in_placeE,(_ZN73_INTERNAL_8741fe0a_37_flash_fwd_hdim96_fp16_softcap_sm80_cu_ef95aea4_47844cuda3std6ranges3__45__cpo9iter_moveE - _ZN73_INTERNAL_8741fe0a_37_flash_fwd_hdim96_fp16_softcap_sm80_cu_ef95aea4_47844cuda3std3__48in_placeE)
_ZN73_INTERNAL_8741fe0a_37_flash_fwd_hdim96_fp16_softcap_sm80_cu_ef95aea4_47844cuda3std3__48in_placeE:
	.zero		1
	.type		_ZN73_INTERNAL_8741fe0a_37_flash_fwd_hdim96_fp16_softcap_sm80_cu_ef95aea4_47844cuda3std6ranges3__45__cpo9iter_moveE,@object
	.size		_ZN73_INTERNAL_8741fe0a_37_flash_fwd_hdim96_fp16_softcap_sm80_cu_ef95aea4_47844cuda3std6ranges3__45__cpo9iter_moveE,(_ZN73_INTERNAL_8741fe0a_37_flash_fwd_hdim96_fp16_softcap_sm80_cu_ef95aea4_47844cuda3std3__45__cpo5beginE - _ZN73_INTERNAL_8741fe0a_37_flash_fwd_hdim96_fp16_softcap_sm80_cu_ef95aea4_47844cuda3std6ranges3__45__cpo9iter_moveE)
_ZN73_INTERNAL_8741fe0a_37_flash_fwd_hdim96_fp16_softcap_sm80_cu_ef95aea4_47844cuda3std6ranges3__45__cpo9iter_moveE:
	.zero		1
	.type		_ZN73_INTERNAL_8741fe0a_37_flash_fwd_hdim96_fp16_softcap_sm80_cu_ef95aea4_47844cuda3std3__45__cpo5beginE,@object
	.size		_ZN73_INTERNAL_8741fe0a_37_flash_fwd_hdim96_fp16_softcap_sm80_cu_ef95aea4_47844cuda3std3__45__cpo5beginE,(_ZN73_INTERNAL_8741fe0a_37_flash_fwd_hdim96_fp16_softcap_sm80_cu_ef95aea4_47844cuda3std3__475_GLOBAL__N__8741fe0a_37_flash_fwd_hdim96_fp16_softcap_sm80_cu_ef95aea4_47846ignoreE - _ZN73_INTERNAL_8741fe0a_37_flash_fwd_hdim96_fp16_softcap_sm80_cu_ef95aea4_47844cuda3std3__45__cpo5beginE)
_ZN73_INTERNAL_8741fe0a_37_flash_fwd_hdim96_fp16_softcap_sm80_cu_ef95aea4_47844cuda3std3__45__cpo5beginE:
	.zero		1
	.type		_ZN73_INTERNAL_8741fe0a_37_flash_fwd_hdim96_fp16_softcap_sm80_cu_ef95aea4_47844cuda3std3__475_GLOBAL__N__8741fe0a_37_flash_fwd_hdim96_fp16_softcap_sm80_cu_ef95aea4_47846ignoreE,@object
	.size		_ZN73_INTERNAL_8741fe0a_37_flash_fwd_hdim96_fp16_softcap_sm80_cu_ef95aea4_47844cuda3std3__475_GLOBAL__N__8741fe0a_37_flash_fwd_hdim96_fp16_softcap_sm80_cu_ef95aea4_47846ignoreE,(_ZN73_INTERNAL_8741fe0a_37_flash_fwd_hdim96_fp16_softcap_sm80_cu_ef95aea4_47844cute7productE - _ZN73_INTERNAL_8741fe0a_37_flash_fwd_hdim96_fp16_softcap_sm80_cu_ef95aea4_47844cuda3std3__475_GLOBAL__N__8741fe0a_37_flash_fwd_hdim96_fp16_softcap_sm80_cu_ef95aea4_47846ignoreE)
_ZN73_INTERNAL_8741fe0a_37_flash_fwd_hdim96_fp16_softcap_sm80_cu_ef95aea4_47844cuda3std3__475_GLOBAL__N__8741fe0a_37_flash_fwd_hdim96_fp16_softcap_sm80_cu_ef95aea4_47846ignoreE:
	.zero		1
	.type		_ZN73_INTERNAL_8741fe0a_37_flash_fwd_hdim96_fp16_softcap_sm80_cu_ef95aea4_47844cute7productE,@object
	.size		_ZN73_INTERNAL_8741fe0a_37_flash_fwd_hdim96_fp16_softcap_sm80_cu_ef95aea4_47844cute7productE,(_ZN73_INTERNAL_8741fe0a_37_flash_fwd_hdim96_fp16_softcap_sm80_cu_ef95aea4_47844cuda3std3__45__cpo3endE - _ZN73_INTERNAL_8741fe0a_37_flash_fwd_hdim96_fp16_softcap_sm80_cu_ef95aea4_47844cute7productE)
_ZN73_INTERNAL_8741fe0a_37_flash_fwd_hdim96_fp16_softcap_sm80_cu_ef95aea4_47844cute7productE:
	.zero		1
	.type		_ZN73_INTERNAL_8741fe0a_37_flash_fwd_hdim96_fp16_softcap_sm80_cu_ef95aea4_47844cuda3std3__45__cpo3endE,@object
	.size		_ZN73_INTERNAL_8741fe0a_37_flash_fwd_hdim96_fp16_softcap_sm80_cu_ef95aea4_47844cuda3std3__45__cpo3endE,(_ZN73_INTERNAL_8741fe0a_37_flash_fwd_hdim96_fp16_softcap_sm80_cu_ef95aea4_47844cuda3std3__419piecewise_constructE - _ZN73_INTERNAL_8741fe0a_37_flash_fwd_hdim96_fp16_softcap_sm80_cu_ef95aea4_47844cuda3std3__45__cpo3endE)
_ZN73_INTERNAL_8741fe0a_37_flash_fwd_hdim96_fp16_softcap_sm80_cu_ef95aea4_47844cuda3std3__45__cpo3endE:
	.zero		1
	.type		_ZN73_INTERNAL_8741fe0a_37_flash_fwd_hdim96_fp16_softcap_sm80_cu_ef95aea4_47844cuda3std3__419piecewise_constructE,@object
	.size		_ZN73_INTERNAL_8741fe0a_37_flash_fwd_hdim96_fp16_softcap_sm80_cu_ef95aea4_47844cuda3std3__419piecewise_constructE,(_ZN73_INTERNAL_8741fe0a_37_flash_fwd_hdim96_fp16_softcap_sm80_cu_ef95aea4_47844cuda3std3__45__cpo4cendE - _ZN73_INTERNAL_8741fe0a_37_flash_fwd_hdim96_fp16_softcap_sm80_cu_ef95aea4_47844cuda3std3__419piecewise_constructE)
_ZN73_INTERNAL_8741fe0a_37_flash_fwd_hdim96_fp16_softcap_sm80_cu_ef95aea4_47844cuda3std3__419piecewise_constructE:
	.zero		1
	.type		_ZN73_INTERNAL_8741fe0a_37_flash_fwd_hdim96_fp16_softcap_sm80_cu_ef95aea4_47844cuda3std3__45__cpo4cendE,@object
	.size		_ZN73_INTERNAL_8741fe0a_37_flash_fwd_hdim96_fp16_softcap_sm80_cu_ef95aea4_47844cuda3std3__45__cpo4cendE,(_ZN73_INTERNAL_8741fe0a_37_flash_fwd_hdim96_fp16_softcap_sm80_cu_ef95aea4_47844cuda3std6ranges3__45__cpo4swapE - _ZN73_INTERNAL_8741fe0a_37_flash_fwd_hdim96_fp16_softcap_sm80_cu_ef95aea4_47844cuda3std3__45__cpo4cendE)
_ZN73_INTERNAL_8741fe0a_37_flash_fwd_hdim96_fp16_softcap_sm80_cu_ef95aea4_47844cuda3std3__45__cpo4cendE:
	.zero		1
	.type		_ZN73_INTERNAL_8741fe0a_37_flash_fwd_hdim96_fp16_softcap_sm80_cu_ef95aea4_47844cuda3std6ranges3__45__cpo4swapE,@object
	.size		_ZN73_INTERNAL_8741fe0a_37_flash_fwd_hdim96_fp16_softcap_sm80_cu_ef95aea4_47844cuda3std6ranges3__45__cpo4swapE,(.L_7 - _ZN73_INTERNAL_8741fe0a_37_flash_fwd_hdim96_fp16_softcap_sm80_cu_ef95aea4_47844cuda3std6ranges3__45__cpo4swapE)
_ZN73_INTERNAL_8741fe0a_37_flash_fwd_hdim96_fp16_softcap_sm80_cu_ef95aea4_47844cuda3std6ranges3__45__cpo4swapE:
	.zero		1
.L_7:


//--------------------- .nv.constant0._ZN7cutlass13device_kernelIN5flash19enable_sm80_to_sm89INS1_16FlashAttnFwdSm80INS1_25CollectiveMainloopFwdSm80ILi4ELi1ELb0EN4cute5tupleIJNS5_1CILi128EEENS7_ILi64EEENS7_ILi96EEEEEELi96ENS_6half_tEfNS_4arch4Sm80ELb0ELb0ELb1ELb0ELb0ELb0ELb1ELb0EEENS1_21CollectiveEpilogueFwdINS6_IJS8_SA_S9_EEENS6_IJNS7_ILi1EEESI_SI_EEESC_SE_Li128ELb0ELb1ELb0ELb0EEENS1_19SingleTileSchedulerILb0ELb0ELb1ELi128EEEEEEEEEvNT_6ParamsE --------------------------
	.section	.nv.constant0._ZN7cutlass13device_kernelIN5flash19enable_sm80_to_sm89INS1_16FlashAttnFwdSm80INS1_25CollectiveMainloopFwdSm80ILi4ELi1ELb0EN4cute5tupleIJNS5_1CILi128EEENS7_ILi64EEENS7_ILi96EEEEEELi96ENS_6half_tEfNS_4arch4Sm80ELb0ELb0ELb1ELb0ELb0ELb0ELb1ELb0EEENS1_21CollectiveEpilogueFwdINS6_IJS8_SA_S9_EEENS6_IJNS7_ILi1EEESI_SI_EEESC_SE_Li128ELb0ELb1ELb0ELb0EEENS1_19SingleTileSchedulerILb0ELb0ELb1ELi128EEEEEEEEEvNT_6ParamsE,"a",@progbits
	.sectionflags	@""
	.align	4
.nv.constant0._ZN7cutlass13device_kernelIN5flash19enable_sm80_to_sm89INS1_16FlashAttnFwdSm80INS1_25CollectiveMainloopFwdSm80ILi4ELi1ELb0EN4cute5tupleIJNS5_1CILi128EEENS7_ILi64EEENS7_ILi96EEEEEELi96ENS_6half_tEfNS_4arch4Sm80ELb0ELb0ELb1ELb0ELb0ELb0ELb1ELb0EEENS1_21CollectiveEpilogueFwdINS6_IJS8_SA_S9_EEENS6_IJNS7_ILi1EEESI_SI_EEESC_SE_Li128ELb0ELb1ELb0ELb0EEENS1_19SingleTileSchedulerILb0ELb0ELb1ELi128EEEEEEEEEvNT_6ParamsE:
	.zero		1576


//--------------------- .nv.constant0._ZN7cutlass13device_kernelIN5flash19enable_sm80_to_sm89INS1_16FlashAttnFwdSm80INS1_25CollectiveMainloopFwdSm80ILi4ELi1ELb0EN4cute5tupleIJNS5_1CILi128EEENS7_ILi64EEENS7_ILi96EEEEEELi96ENS_6half_tEfNS_4arch4Sm80ELb0ELb0ELb1ELb1ELb0ELb0ELb1ELb0EEENS1_21CollectiveEpilogueFwdINS6_IJS8_SA_S9_EEENS6_IJNS7_ILi1EEESI_SI_EEESC_SE_Li128ELb1ELb1ELb0ELb0EEENS1_19SingleTileSchedulerILb1ELb0ELb1ELi128EEEEEEEEEvNT_6ParamsE --------------------------
	.section	.nv.constant0._ZN7cutlass13device_kernelIN5flash19enable_sm80_to_sm89INS1_16FlashAttnFwdSm80INS1_25CollectiveMainloopFwdSm80ILi4ELi1ELb0EN4cute5tupleIJNS5_1CILi128EEENS7_ILi64EEENS7_ILi96EEEEEELi96ENS_6half_tEfNS_4arch4Sm80ELb0ELb0ELb1ELb1ELb0ELb0ELb1ELb0EEENS1_21CollectiveEpilogueFwdINS6_IJS8_SA_S9_EEENS6_IJNS7_ILi1EEESI_SI_EEESC_SE_Li128ELb1ELb1ELb0ELb0EEENS1_19SingleTileSchedulerILb1ELb0ELb1ELi128EEEEEEEEEvNT_6ParamsE,"a",@progbits
	.sectionflags	@""
	.align	4
.nv.constant0._ZN7cutlass13device_kernelIN5flash19enable_sm80_to_sm89INS1_16FlashAttnFwdSm80INS1_25CollectiveMainloopFwdSm80ILi4ELi1ELb0EN4cute5tupleIJNS5_1CILi128EEENS7_ILi64EEENS7_ILi96EEEEEELi96ENS_6half_tEfNS_4arch4Sm80ELb0ELb0ELb1ELb1ELb0ELb0ELb1ELb0EEENS1_21CollectiveEpilogueFwdINS6_IJS8_SA_S9_EEENS6_IJNS7_ILi1EEESI_SI_EEESC_SE_Li128ELb1ELb1ELb0ELb0EEENS1_19SingleTileSchedulerILb1ELb0ELb1ELi128EEEEEEEEEvNT_6ParamsE:
	.zero		1576


//--------------------- .nv.constant0._ZN7cutlass13device_kernelIN5flash19enable_sm80_to_sm89INS1_16FlashAttnFwdSm80INS1_25CollectiveMainloopFwdSm80ILi4ELi1ELb0EN4cute5tupleIJNS5_1CILi128EEENS7_ILi64EEENS7_ILi96EEEEEELi96ENS_6half_tEfNS_4arch4Sm80ELb0ELb0ELb1ELb1ELb0ELb1ELb1ELb0EEENS1_21CollectiveEpilogueFwdINS6_IJS8_SA_S9_EEENS6_IJNS7_ILi1EEESI_SI_EEESC_SE_Li128ELb1ELb1ELb0ELb0EEENS1_19SingleTileSchedulerILb1ELb0ELb1ELi128EEEEEEEEEvNT_6ParamsE --------------------------
	.section	.nv.constant0._ZN7cutlass13device_kernelIN5flash19enable_sm80_to_sm89INS1_16FlashAttnFwdSm80INS1_25CollectiveMainloopFwdSm80ILi4ELi1ELb0EN4cute5tupleIJNS5_1CILi128EEENS7_ILi64EEENS7_ILi96EEEEEELi96ENS_6half_tEfNS_4arch4Sm80ELb0ELb0ELb1ELb1ELb0ELb1ELb1ELb0EEENS1_21CollectiveEpilogueFwdINS6_IJS8_SA_S9_EEENS6_IJNS7_ILi1EEESI_SI_EEESC_SE_Li128ELb1ELb1ELb0ELb0EEENS1_19SingleTileSchedulerILb1ELb0ELb1ELi128EEEEEEEEEvNT_6ParamsE,"a",@progbits
	.sectionflags	@""
	.align	4
.nv.constant0._ZN7cutlass13device_kernelIN5flash19enable_sm80_to_sm89INS1_16FlashAttnFwdSm80INS1_25CollectiveMainloopFwdSm80ILi4ELi1ELb0EN4cute5tupleIJNS5_1CILi128EEENS7_ILi64EEENS7_ILi96EEEEEELi96ENS_6half_tEfNS_4arch4Sm80ELb0ELb0ELb1ELb1ELb0ELb1ELb1ELb0EEENS1_21CollectiveEpilogueFwdINS6_IJS8_SA_S9_EEENS6_IJNS7_ILi1EEESI_SI_EEESC_SE_Li128ELb1ELb1ELb0ELb0EEENS1_19SingleTileSchedulerILb1ELb0ELb1ELi128EEEEEEEEEvNT_6ParamsE:
	.zero		1576


//--------------------- .nv.constant0._ZN7cutlass13device_kernelIN5flash19enable_sm80_to_sm89INS1_16FlashAttnFwdSm80INS1_25CollectiveMainloopFwdSm80ILi4ELi1ELb0EN4cute5tupleIJNS5_1CILi128EEENS7_ILi48EEENS7_ILi96EEEEEELi96ENS_6half_tEfNS_4arch4Sm80ELb0ELb1ELb1ELb0ELb0ELb0ELb1ELb0EEENS1_21CollectiveEpilogueFwdINS6_IJS8_SA_S9_EEENS6_IJNS7_ILi1EEESI_SI_EEESC_SE_Li128ELb0ELb1ELb0ELb0EEENS1_19SingleTileSchedulerILb0ELb0ELb1ELi128EEEEEEEEEvNT_6ParamsE --------------------------
	.section	.nv.constant0._ZN7cutlass13device_kernelIN5flash19enable_sm80_to_sm89INS1_16FlashAttnFwdSm80INS1_25CollectiveMainloopFwdSm80ILi4ELi1ELb0EN4cute5tupleIJNS5_1CILi128EEENS7_ILi48EEENS7_ILi96EEEEEELi96ENS_6half_tEfNS_4arch4Sm80ELb0ELb1ELb1ELb0ELb0ELb0ELb1ELb0EEENS1_21CollectiveEpilogueFwdINS6_IJS8_SA_S9_EEENS6_IJNS7_ILi1EEESI_SI_EEESC_SE_Li128ELb0ELb1ELb0ELb0EEENS1_19SingleTileSchedulerILb0ELb0ELb1ELi128EEEEEEEEEvNT_6ParamsE,"a",@progbits
	.sectionflags	@""
	.align	4
.nv.constant0._ZN7cutlass13device_kernelIN5flash19enable_sm80_to_sm89INS1_16FlashAttnFwdSm80INS1_25CollectiveMainloopFwdSm80ILi4ELi1ELb0EN4cute5tupleIJNS5_1CILi128EEENS7_ILi48EEENS7_ILi96EEEEEELi96ENS_6half_tEfNS_4arch4Sm80ELb0ELb1ELb1ELb0ELb0ELb0ELb1ELb0EEENS1_21CollectiveEpilogueFwdINS6_IJS8_SA_S9_EEENS6_IJNS7_ILi1EEESI_SI_EEESC_SE_Li128ELb0ELb1ELb0ELb0EEENS1_19SingleTileSchedulerILb0ELb0ELb1ELi128EEEEEEEEEvNT_6ParamsE:
	.zero		1576


//--------------------- .nv.constant0._ZN7cutlass13device_kernelIN5flash19enable_sm80_to_sm89INS1_16FlashAttnFwdSm80INS1_25CollectiveMainloopFwdSm80ILi4ELi1ELb0EN4cute5tupleIJNS5_1CILi128EEENS7_ILi48EEENS7_ILi96EEEEEELi96ENS_6half_tEfNS_4arch4Sm80ELb0ELb1ELb1ELb1ELb0ELb0ELb1ELb0EEENS1_21CollectiveEpilogueFwdINS6_IJS8_SA_S9_EEENS6_IJNS7_ILi1EEESI_SI_EEESC_SE_Li128ELb1ELb1ELb0ELb0EEENS1_19SingleTileSchedulerILb1ELb0ELb1ELi128EEEEEEEEEvNT_6ParamsE --------------------------
	.section	.nv.constant0._ZN7cutlass13device_kernelIN5flash19enable_sm80_to_sm89INS1_16FlashAttnFwdSm80INS1_25CollectiveMainloopFwdSm80ILi4ELi1ELb0EN4cute5tupleIJNS5_1CILi128EEENS7_ILi48EEENS7_ILi96EEEEEELi96ENS_6half_tEfNS_4arch4Sm80ELb0ELb1ELb1ELb1ELb0ELb0ELb1ELb0EEENS1_21CollectiveEpilogueFwdINS6_IJS8_SA_S9_EEENS6_IJNS7_ILi1EEESI_SI_EEESC_SE_Li128ELb1ELb1ELb0ELb0EEENS1_19SingleTileSchedulerILb1ELb0ELb1ELi128EEEEEEEEEvNT_6ParamsE,"a",@progbits
	.sectionflags	@""
	.align	4
.nv.constant0._ZN7cutlass13device_kernelIN5flash19enable_sm80_to_sm89INS1_16FlashAttnFwdSm80INS1_25CollectiveMainloopFwdSm80ILi4ELi1ELb0EN4cute5tupleIJNS5_1CILi128EEENS7_ILi48EEENS7_ILi96EEEEEELi96ENS_6half_tEfNS_4arch4Sm80ELb0ELb1ELb1ELb1ELb0ELb0ELb1ELb0EEENS1_21CollectiveEpilogueFwdINS6_IJS8_SA_S9_EEENS6_IJNS7_ILi1EEESI_SI_EEESC_SE_Li128ELb1ELb1ELb0ELb0EEENS1_19SingleTileSchedulerILb1ELb0ELb1ELi128EEEEEEEEEvNT_6ParamsE:
	.zero		1576


//--------------------- .nv.constant0._ZN7cutlass13device_kernelIN5flash19enable_sm80_to_sm89INS1_16FlashAttnFwdSm80INS1_25CollectiveMainloopFwdSm80ILi4ELi1ELb0EN4cute5tupleIJNS5_1CILi128EEENS7_ILi48EEENS7_ILi96EEEEEELi96ENS_6half_tEfNS_4arch4Sm80ELb0ELb1ELb1ELb1ELb0ELb1ELb1ELb0EEENS1_21CollectiveEpilogueFwdINS6_IJS8_SA_S9_EEENS6_IJNS7_ILi1EEESI_SI_EEESC_SE_Li128ELb1ELb1ELb0ELb0EEENS1_19SingleTileSchedulerILb1ELb0ELb1ELi128EEEEEEEEEvNT_6ParamsE --------------------------
	.section	.nv.constant0._ZN7cutlass13device_kernelIN5flash19enable_sm80_to_sm89INS1_16FlashAttnFwdSm80INS1_25CollectiveMainloopFwdSm80ILi4ELi1ELb0EN4cute5tupleIJNS5_1CILi128EEENS7_ILi48EEENS7_ILi96EEEEEELi96ENS_6half_tEfNS_4arch4Sm80ELb0ELb1ELb1ELb1ELb0ELb1ELb1ELb0EEENS1_21CollectiveEpilogueFwdINS6_IJS8_SA_S9_EEENS6_IJNS7_ILi1EEESI_SI_EEESC_SE_Li128ELb1ELb1ELb0ELb0EEENS1_19SingleTileSchedulerILb1ELb0ELb1ELi128EEEEEEEEEvNT_6ParamsE,"a",@progbits
	.sectionflags	@""
	.align	4
.nv.constant0._ZN7cutlass13device_kernelIN5flash19enable_sm80_to_sm89INS1_16FlashAttnFwdSm80INS1_25CollectiveMainloopFwdSm80ILi4ELi1ELb0EN4cute5tupleIJNS5_1CILi128EEENS7_ILi48EEENS7_ILi96EEEEEELi96ENS_6half_tEfNS_4arch4Sm80ELb0ELb1ELb1ELb1ELb0ELb1ELb1ELb0EEENS1_21CollectiveEpilogueFwdINS6_IJS8_SA_S9_EEENS6_IJNS7_ILi1EEESI_SI_EEESC_SE_Li128ELb1ELb1ELb0ELb0EEENS1_19SingleTileSchedulerILb1ELb0ELb1ELi128EEEEEEEEEvNT_6ParamsE:
	.zero		1576


//--------------------- .nv.constant0._ZN7cutlass13device_kernelIN5flash19enable_sm80_to_sm89INS1_16FlashAttnFwdSm80INS1_25CollectiveMainloopFwdSm80ILi4ELi1ELb0EN4cute5tupleIJNS5_1CILi128EEENS7_ILi64EEENS7_ILi96EEEEEELi96ENS_6half_tEfNS_4arch4Sm80ELb1ELb0ELb1ELb0ELb0ELb0ELb1ELb0EEENS1_21CollectiveEpilogueFwdINS6_IJS8_SA_S9_EEENS6_IJNS7_ILi1EEESI_SI_EEESC_SE_Li128ELb0ELb1ELb0ELb0EEENS1_30DynamicPersistentTileSchedulerILi128ELi128ELb0ELb1ELb0EEEEEEEEEvNT_6ParamsE --------------------------
	.section	.nv.constant0._ZN7cutlass13device_kernelIN5flash19enable_sm80_to_sm89INS1_16FlashAttnFwdSm80INS1_25CollectiveMainloopFwdSm80ILi4ELi1ELb0EN4cute5tupleIJNS5_1CILi128EEENS7_ILi64EEENS7_ILi96EEEEEELi96ENS_6half_tEfNS_4arch4Sm80ELb1ELb0ELb1ELb0ELb0ELb0ELb1ELb0EEENS1_21CollectiveEpilogueFwdINS6_IJS8_SA_S9_EEENS6_IJNS7_ILi1EEESI_SI_EEESC_SE_Li128ELb0ELb1ELb0ELb0EEENS1_30DynamicPersistentTileSchedulerILi128ELi128ELb0ELb1ELb0EEEEEEEEEvNT_6ParamsE,"a",@progbits
	.sectionflags	@""
	.align	4
.nv.constant0._ZN7cutlass13device_kernelIN5flash19enable_sm80_to_sm89INS1_16FlashAttnFwdSm80INS1_25CollectiveMainloopFwdSm80ILi4ELi1ELb0EN4cute5tupleIJNS5_1CILi128EEENS7_ILi64EEENS7_ILi96EEEEEELi96ENS_6half_tEfNS_4arch4Sm80ELb1ELb0ELb1ELb0ELb0ELb0ELb1ELb0EEENS1_21CollectiveEpilogueFwdINS6_IJS8_SA_S9_EEENS6_IJNS7_ILi1EEESI_SI_EEESC_SE_Li128ELb0ELb1ELb0ELb0EEENS1_30DynamicPersistentTileSchedulerILi128ELi128ELb0ELb1ELb0EEEEEEEEEvNT_6ParamsE:
	.zero		1592


//--------------------- .nv.constant0._ZN7cutlass13device_kernelIN5flash19enable_sm80_to_sm89INS1_16FlashAttnFwdSm80INS1_25CollectiveMainloopFwdSm80ILi4ELi1ELb0EN4cute5tupleIJNS5_1CILi128EEENS7_ILi64EEENS7_ILi96EEEEEELi96ENS_6half_tEfNS_4arch4Sm80ELb1ELb0ELb1ELb1ELb0ELb0ELb1ELb0EEENS1_21CollectiveEpilogueFwdINS6_IJS8_SA_S9_EEENS6_IJNS7_ILi1EEESI_SI_EEESC_SE_Li128ELb1ELb1ELb0ELb0EEENS1_19SingleTileSchedulerILb1ELb0ELb1ELi128EEEEEEEEEvNT_6ParamsE --------------------------
	.section	.nv.constant0._ZN7cutlass13device_kernelIN5flash19enable_sm80_to_sm89INS1_16FlashAttnFwdSm80INS1_25CollectiveMainloopFwdSm80ILi4ELi1ELb0EN4cute5tupleIJNS5_1CILi128EEENS7_ILi64EEENS7_ILi96EEEEEELi96ENS_6half_tEfNS_4arch4Sm80ELb1ELb0ELb1ELb1ELb0ELb0ELb1ELb0EEENS1_21CollectiveEpilogueFwdINS6_IJS8_SA_S9_EEENS6_IJNS7_ILi1EEESI_SI_EEESC_SE_Li128ELb1ELb1ELb0ELb0EEENS1_19SingleTileSchedulerILb1ELb0ELb1ELi128EEEEEEEEEvNT_6ParamsE,"a",@progbits
	.sectionflags	@""
	.align	4
.nv.constant0._ZN7cutlass13device_kernelIN5flash19enable_sm80_to_sm89INS1_16FlashAttnFwdSm80INS1_25CollectiveMainloopFwdSm80ILi4ELi1ELb0EN4cute5tupleIJNS5_1CILi128EEENS7_ILi64EEENS7_ILi96EEEEEELi96ENS_6half_tEfNS_4arch4Sm80ELb1ELb0ELb1ELb1ELb0ELb0ELb1ELb0EEENS1_21CollectiveEpilogueFwdINS6_IJS8_SA_S9_EEENS6_IJNS7_ILi1EEESI_SI_EEESC_SE_Li128ELb1ELb1ELb0ELb0EEENS1_19SingleTileSchedulerILb1ELb0ELb1ELi128EEEEEEEEEvNT_6ParamsE:
	.zero		1576


//--------------------- .nv.constant0._ZN7cutlass13device_kernelIN5flash19enable_sm80_to_sm89INS1_16FlashAttnFwdSm80INS1_25CollectiveMainloopFwdSm80ILi4ELi1ELb0EN4cute5tupleIJNS5_1CILi128EEENS7_ILi64EEENS7_ILi96EEEEEELi96ENS_6half_tEfNS_4arch4Sm80ELb1ELb0ELb1ELb1ELb0ELb1ELb1ELb0EEENS1_21CollectiveEpilogueFwdINS6_IJS8_SA_S9_EEENS6_IJNS7_ILi1EEESI_SI_EEESC_SE_Li128ELb1ELb1ELb0ELb0EEENS1_19SingleTileSchedulerILb1ELb0ELb1ELi128EEEEEEEEEvNT_6ParamsE --------------------------
	.section	.nv.constant0._ZN7cutlass13device_kernelIN5flash19enable_sm80_to_sm89INS1_16FlashAttnFwdSm80INS1_25CollectiveMainloopFwdSm80ILi4ELi1ELb0EN4cute5tupleIJNS5_1CILi128EEENS7_ILi64EEENS7_ILi96EEEEEELi96ENS_6half_tEfNS_4arch4Sm80ELb1ELb0ELb1ELb1ELb0ELb1ELb1ELb0EEENS1_21CollectiveEpilogueFwdINS6_IJS8_SA_S9_EEENS6_IJNS7_ILi1EEESI_SI_EEESC_SE_Li128ELb1ELb1ELb0ELb0EEENS1_19SingleTileSchedulerILb1ELb0ELb1ELi128EEEEEEEEEvNT_6ParamsE,"a",@progbits
	.sectionflags	@""
	.align	4
.nv.constant0._ZN7cutlass13device_kernelIN5flash19enable_sm80_to_sm89INS1_16FlashAttnFwdSm80INS1_25CollectiveMainloopFwdSm80ILi4ELi1ELb0EN4cute5tupleIJNS5_1CILi128EEENS7_ILi64EEENS7_ILi96EEEEEELi96ENS_6half_tEfNS_4arch4Sm80ELb1ELb0ELb1ELb1ELb0ELb1ELb1ELb0EEENS1_21CollectiveEpilogueFwdINS6_IJS8_SA_S9_EEENS6_IJNS7_ILi1EEESI_SI_EEESC_SE_Li128ELb1ELb1ELb0ELb0EEENS1_19SingleTileSchedulerILb1ELb0ELb1ELi128EEEEEEEEEvNT_6ParamsE:
	.zero		1576


//--------------------- SYMBOLS --------------------------

	.type		.nv.reservedSmem.offset0,@object
	.size		.nv.reservedSmem.offset0,0x4
